	.target	sm_90a

	.elftype	@"ET_EXEC"


//--------------------- .note.nv.tkinfo           --------------------------
	.section	.note.nv.tkinfo,"",@"SHT_NOTE"
	.sectionflags	@"SHF_NOTE_NV_TKINFO"
	.tkinfo
        /*0018*/ 	.word	0x00000002
        /*0030*/ 	.string	""
        /*0030*/ 	.string	"ptxas"
        /*0030*/ 	.string	"Cuda compilation tools, release 13.0, V13.0.88"
        /*0030*/ 	.string	"Build cuda_13.0.r13.0/compiler.36424714_0"
        /*0030*/ 	.string	"-arch sm_90a -m 64 "



//--------------------- .note.nv.cuinfo           --------------------------
	.section	.note.nv.cuinfo,"",@"SHT_NOTE"
	.sectionflags	@"SHF_NOTE_NV_CUINFO"
        /*0018*/ 	.short	0x0002
        /*001a*/ 	.short	0x005a
        /*001c*/ 	.short	0x0082
	.zero		2


//--------------------- .nv.info                  --------------------------
	.section	.nv.info,"",@"SHT_CUDA_INFO"
	.align	4


	//----- nvinfo : EIATTR_REGCOUNT
	.align		4
        /*0000*/ 	.byte	0x04, 0x2f
        /*0002*/ 	.short	(.L_16 - .L_15)
	.align		4
.L_15:
        /*0004*/ 	.word	index@(_ZN7cutlass13device_kernelINS_4fmha6kernel13FmhaKernelTmaINS1_10collective15FmhaMainloopTmaINS_6half_tEfN4cute5tupleIJNS7_1CILi64EEESA_NS9_ILi160EEEEEENS4_14ResidualFusionEJEEENS4_15FmhaFwdEpilogueIS6_fNS8_IJSA_SB_SA_EEEEEJEEEEEvNT_6ParamsE)
        /*0008*/ 	.word	0x000000a0


	//----- nvinfo : EIATTR_FRAME_SIZE
	.align		4
.L_16:
        /*000c*/ 	.byte	0x04, 0x11
        /*000e*/ 	.short	(.L_18 - .L_17)
	.align		4
.L_17:
        /*0010*/ 	.word	index@($__internal_0_$__cuda_sm20_rcp_rn_f32_slowpath)
        /*0014*/ 	.word	0x00000000


	//----- nvinfo : EIATTR_FRAME_SIZE
	.align		4
.L_18:
        /*0018*/ 	.byte	0x04, 0x11
        /*001a*/ 	.short	(.L_20 - .L_19)
	.align		4
.L_19:
        /*001c*/ 	.word	index@(_ZN7cutlass13device_kernelINS_4fmha6kernel13FmhaKernelTmaINS1_10collective15FmhaMainloopTmaINS_6half_tEfN4cute5tupleIJNS7_1CILi64EEESA_NS9_ILi160EEEEEENS4_14ResidualFusionEJEEENS4_15FmhaFwdEpilogueIS6_fNS8_IJSA_SB_SA_EEEEEJEEEEEvNT_6ParamsE)
        /*0020*/ 	.word	0x00000000


	//----- nvinfo : EIATTR_MIN_STACK_SIZE
	.align		4
.L_20:
        /*0024*/ 	.byte	0x04, 0x12
        /*0026*/ 	.short	(.L_22 - .L_21)
	.align		4
.L_21:
        /*0028*/ 	.word	index@(_ZN7cutlass13device_kernelINS_4fmha6kernel13FmhaKernelTmaINS1_10collective15FmhaMainloopTmaINS_6half_tEfN4cute5tupleIJNS7_1CILi64EEESA_NS9_ILi160EEEEEENS4_14ResidualFusionEJEEENS4_15FmhaFwdEpilogueIS6_fNS8_IJSA_SB_SA_EEEEEJEEEEEvNT_6ParamsE)
        /*002c*/ 	.word	0x00000000
.L_22:


//--------------------- .nv.compat                --------------------------
	.section	.nv.compat,"",@"SHT_CUDA_COMPAT_INFO"
	.align	4
        /*0000*/ 	.byte	0x02, 0x09, 0x01, 0x00, 0x02, 0x02, 0x04, 0x00, 0x02, 0x05, 0x05, 0x00, 0x03, 0x07, 0x01, 0x01
        /*0010*/ 	.byte	0x02, 0x03, 0x01, 0x00, 0x02, 0x06, 0x01, 0x00, 0x04, 0x0b, 0x08, 0x00, 0x00, 0x00, 0x00, 0x00
        /*0020*/ 	.byte	0x00, 0x00, 0x00, 0x00


//--------------------- .nv.info._ZN7cutlass13device_kernelINS_4fmha6kernel13FmhaKernelTmaINS1_10collective15FmhaMainloopTmaINS_6half_tEfN4cute5tupleIJNS7_1CILi64EEESA_NS9_ILi160EEEEEENS4_14ResidualFusionEJEEENS4_15FmhaFwdEpilogueIS6_fNS8_IJSA_SB_SA_EEEEEJEEEEEvNT_6ParamsE --------------------------
	.section	.nv.info._ZN7cutlass13device_kernelINS_4fmha6kernel13FmhaKernelTmaINS1_10collective15FmhaMainloopTmaINS_6half_tEfN4cute5tupleIJNS7_1CILi64EEESA_NS9_ILi160EEEEEENS4_14ResidualFusionEJEEENS4_15FmhaFwdEpilogueIS6_fNS8_IJSA_SB_SA_EEEEEJEEEEEvNT_6ParamsE,"",@"SHT_CUDA_INFO"
	.sectionflags	@""
	.align	4


	//----- nvinfo : EIATTR_CUDA_API_VERSION
	.align		4
        /*0000*/ 	.byte	0x04, 0x37
        /*0002*/ 	.short	(.L_24 - .L_23)
.L_23:
        /*0004*/ 	.word	0x00000082


	//----- nvinfo : EIATTR_KPARAM_INFO
	.align		4
.L_24:
        /*0008*/ 	.byte	0x04, 0x17
        /*000a*/ 	.short	(.L_26 - .L_25)
.L_25:
        /*000c*/ 	.word	0x00000000
        /*0010*/ 	.short	0x0000
        /*0012*/ 	.short	0x0070
        /*0014*/ 	.byte	0x00, 0xf0, 0x01, 0x20


	//----- nvinfo : EIATTR_SPARSE_MMA_MASK
	.align		4
.L_26:
        /*0018*/ 	.byte	0x03, 0x50
        /*001a*/ 	.short	0x0000


	//----- nvinfo : EIATTR_MAXREG_COUNT
	.align		4
        /*001c*/ 	.byte	0x03, 0x1b
        /*001e*/ 	.short	0x00ff


	//----- nvinfo : EIATTR_NUM_BARRIERS
	.align		4
        /*0020*/ 	.byte	0x02, 0x4c
        /*0022*/ 	.byte	0x02
	.zero		1


	//----- nvinfo : EIATTR_EXTERNS
	.align		4
        /*0024*/ 	.byte	0x04, 0x0f
        /*0026*/ 	.short	(.L_28 - .L_27)


	//   ....[0]....
	.align		4
.L_27:
        /*0028*/ 	.word	index@(__assertfail)


	//----- nvinfo : EIATTR_MERCURY_ISA_VERSION
	.align		4
.L_28:
        /*002c*/ 	.byte	0x03, 0x5f
        /*002e*/ 	.short	0x0101


	//----- nvinfo : EIATTR_COOP_GROUP_MASK_REGIDS
	.align		4
        /*0030*/ 	.byte	0x04, 0x29
        /*0032*/ 	.short	(.L_30 - .L_29)


	//   ....[0]....
.L_29:
        /*0034*/ 	.word	0xffffffff


	//   ....[1]....
        /*0038*/ 	.word	0xffffffff


	//   ....[2]....
        /*003c*/ 	.word	0xffffffff


	//   ....[3]....
        /*0040*/ 	.word	0xffffffff


	//   ....[4]....
        /*0044*/ 	.word	0xffffffff


	//   ....[5]....
        /*0048*/ 	.word	0xffffffff


	//   ....[6]....
        /*004c*/ 	.word	0xffffffff


	//   ....[7]....
        /*0050*/ 	.word	0xffffffff


	//   ....[8]....
        /*0054*/ 	.word	0xffffffff


	//   ....[9]....
        /*0058*/ 	.word	0xffffffff


	//   ....[10]....
        /*005c*/ 	.word	0xffffffff


	//   ....[11]....
        /*0060*/ 	.word	0xffffffff


	//   ....[12]....
        /*0064*/ 	.word	0xffffffff


	//   ....[13]....
        /*0068*/ 	.word	0xffffffff


	//   ....[14]....
        /*006c*/ 	.word	0xffffffff


	//   ....[15]....
        /*0070*/ 	.word	0xffffffff


	//   ....[16]....
        /*0074*/ 	.word	0xffffffff


	//   ....[17]....
        /*0078*/ 	.word	0xffffffff


	//   ....[18]....
        /*007c*/ 	.word	0xffffffff


	//   ....[19]....
        /*0080*/ 	.word	0xffffffff


	//   ....[20]....
        /*0084*/ 	.word	0xffffffff


	//----- nvinfo : EIATTR_COOP_GROUP_INSTR_OFFSETS
	.align		4
.L_30:
        /*0088*/ 	.byte	0x04, 0x28
        /*008a*/ 	.short	(.L_32 - .L_31)


	//   ....[0]....
.L_31:
        /*008c*/ 	.word	0x00000050


	//   ....[1]....
        /*0090*/ 	.word	0x00000140


	//   ....[2]....
        /*0094*/ 	.word	0x00000270


	//   ....[3]....
        /*0098*/ 	.word	0x00000410


	//   ....[4]....
        /*009c*/ 	.word	0x000005b0


	//   ....[5]....
        /*00a0*/ 	.word	0x00002860


	//   ....[6]....
        /*00a4*/ 	.word	0x00002940


	//   ....[7]....
        /*00a8*/ 	.word	0x00002970


	//   ....[8]....
        /*00ac*/ 	.word	0x000029e0


	//   ....[9]....
        /*00b0*/ 	.word	0x00004b50


	//   ....[10]....
        /*00b4*/ 	.word	0x00004b90


	//   ....[11]....
        /*00b8*/ 	.word	0x00004bc0


	//   ....[12]....
        /*00bc*/ 	.word	0x00004c00


	//   ....[13]....
        /*00c0*/ 	.word	0x00007bf0


	//   ....[14]....
        /*00c4*/ 	.word	0x00007c30


	//   ....[15]....
        /*00c8*/ 	.word	0x00007c50


	//   ....[16]....
        /*00cc*/ 	.word	0x00007c70


	//   ....[17]....
        /*00d0*/ 	.word	0x00009e40


	//   ....[18]....
        /*00d4*/ 	.word	0x00009e80


	//   ....[19]....
        /*00d8*/ 	.word	0x00009ec0


	//   ....[20]....
        /*00dc*/ 	.word	0x00009ee0


	//----- nvinfo : EIATTR_SYSCALL_OFFSETS
	.align		4
.L_32:
        /*00e0*/ 	.byte	0x04, 0x46
        /*00e2*/ 	.short	(.L_34 - .L_33)


	//   ....[0]....
.L_33:
        /*00e4*/ 	.word	0x0000ab00


	//   ....[1]....
        /*00e8*/ 	.word	0x0000ac20


	//----- nvinfo : EIATTR_MBARRIER_INSTR_OFFSETS
	.align		4
.L_34:
        /*00ec*/ 	.byte	0x04, 0x39
        /*00ee*/ 	.short	(.L_36 - .L_35)


	//   ....[0]....
.L_35:
        /*00f0*/ 	.word	0x00000240
        /*00f4*/ 	.word	0x000000ff
        /*00f8*/ 	.word	0x00019040
        /*00fc*/ 	.short	0x0100
        /*00fe*/ 	.byte	0x08
	.zero		1


	//   ....[1]....
        /*0100*/ 	.word	0x00000250
        /*0104*/ 	.word	0x000000ff
        /*0108*/ 	.word	0x00019048
        /*010c*/ 	.short	0x0100
        /*010e*/ 	.byte	0x08
	.zero		1


	//   ....[2]....
        /*0110*/ 	.word	0x00000380
        /*0114*/ 	.word	0x000000ff
        /*0118*/ 	.word	0x00019000
        /*011c*/ 	.short	0x0100
        /*011e*/ 	.byte	0x08
	.zero		1


	//   ....[3]....
        /*0120*/ 	.word	0x00000390
        /*0124*/ 	.word	0x000000ff
        /*0128*/ 	.word	0x00019020
        /*012c*/ 	.short	0x0100
        /*012e*/ 	.byte	0x08
	.zero		1


	//   ....[4]....
        /*0130*/ 	.word	0x000003a0
        /*0134*/ 	.word	0x000000ff
        /*0138*/ 	.word	0x00019008
        /*013c*/ 	.short	0x0100
        /*013e*/ 	.byte	0x08
	.zero		1


	//   ....[5]....
        /*0140*/ 	.word	0x000003b0
        /*0144*/ 	.word	0x000000ff
        /*0148*/ 	.word	0x00019028
        /*014c*/ 	.short	0x0100
        /*014e*/ 	.byte	0x08
	.zero		1


	//   ....[6]....
        /*0150*/ 	.word	0x000003c0
        /*0154*/ 	.word	0x000000ff
        /*0158*/ 	.word	0x00019010
        /*015c*/ 	.short	0x0100
        /*015e*/ 	.byte	0x08
	.zero		1


	//   ....[7]....
        /*0160*/ 	.word	0x000003d0
        /*0164*/ 	.word	0x000000ff
        /*0168*/ 	.word	0x00019030
        /*016c*/ 	.short	0x0100
        /*016e*/ 	.byte	0x08
	.zero		1


	//   ....[8]....
        /*0170*/ 	.word	0x000003e0
        /*0174*/ 	.word	0x000000ff
        /*0178*/ 	.word	0x00019018
        /*017c*/ 	.short	0x0100
        /*017e*/ 	.byte	0x08
	.zero		1


	//   ....[9]....
        /*0180*/ 	.word	0x000003f0
        /*0184*/ 	.word	0x000000ff
        /*0188*/ 	.word	0x00019038
        /*018c*/ 	.short	0x0100
        /*018e*/ 	.byte	0x08
	.zero		1


	//   ....[10]....
        /*0190*/ 	.word	0x00000520
        /*0194*/ 	.word	0x000000ff
        /*0198*/ 	.word	0x00019050
        /*019c*/ 	.short	0x0100
        /*019e*/ 	.byte	0x08
	.zero		1


	//   ....[11]....
        /*01a0*/ 	.word	0x00000530
        /*01a4*/ 	.word	0x000000ff
        /*01a8*/ 	.word	0x00019070
        /*01ac*/ 	.short	0x0100
        /*01ae*/ 	.byte	0x08
	.zero		1


	//   ....[12]....
        /*01b0*/ 	.word	0x00000540
        /*01b4*/ 	.word	0x000000ff
        /*01b8*/ 	.word	0x00019058
        /*01bc*/ 	.short	0x0100
        /*01be*/ 	.byte	0x08
	.zero		1


	//   ....[13]....
        /*01c0*/ 	.word	0x00000550
        /*01c4*/ 	.word	0x000000ff
        /*01c8*/ 	.word	0x00019078
        /*01cc*/ 	.short	0x0100
        /*01ce*/ 	.byte	0x08
	.zero		1


	//   ....[14]....
        /*01d0*/ 	.word	0x00000560
        /*01d4*/ 	.word	0x000000ff
        /*01d8*/ 	.word	0x00019060
        /*01dc*/ 	.short	0x0100
        /*01de*/ 	.byte	0x08
	.zero		1


	//   ....[15]....
        /*01e0*/ 	.word	0x00000570
        /*01e4*/ 	.word	0x000000ff
        /*01e8*/ 	.word	0x00019080
        /*01ec*/ 	.short	0x0100
        /*01ee*/ 	.byte	0x08
	.zero		1


	//   ....[16]....
        /*01f0*/ 	.word	0x00000580
        /*01f4*/ 	.word	0x000000ff
        /*01f8*/ 	.word	0x00019068
        /*01fc*/ 	.short	0x0100
        /*01fe*/ 	.byte	0x08
	.zero		1


	//   ....[17]....
        /*0200*/ 	.word	0x00000590
        /*0204*/ 	.word	0x000000ff
        /*0208*/ 	.word	0x00019088
        /*020c*/ 	.short	0x0100
        /*020e*/ 	.byte	0x08
	.zero		1


	//   ....[18]....
        /*0210*/ 	.word	0x000006f0
        /*0214*/ 	.word	0x00000003
        /*0218*/ 	.word	0x00019048
        /*021c*/ 	.short	0x010a
        /*021e*/ 	.byte	0x3f
	.zero		1


	//   ....[19]....
        /*0220*/ 	.word	0x00000b60
        /*0224*/ 	.word	0x00000002
        /*0228*/ 	.word	0x00019020
        /*022c*/ 	.short	0x010a
        /*022e*/ 	.byte	0x3f
	.zero		1


	//   ....[20]....
        /*0230*/ 	.word	0x00000e90
        /*0234*/ 	.word	0x00000002
        /*0238*/ 	.word	0x00019020
        /*023c*/ 	.short	0x010a
        /*023e*/ 	.byte	0x3f
	.zero		1


	//   ....[21]....
        /*0240*/ 	.word	0x00001270
        /*0244*/ 	.word	0x00000003
        /*0248*/ 	.word	0x00019020
        /*024c*/ 	.short	0x010a
        /*024e*/ 	.byte	0x3f
	.zero		1


	//   ....[22]....
        /*0250*/ 	.word	0x00001600
        /*0254*/ 	.word	0x00000003
        /*0258*/ 	.word	0x00019020
        /*025c*/ 	.short	0x010a
        /*025e*/ 	.byte	0x3f
	.zero		1


	//   ....[23]....
        /*0260*/ 	.word	0x000019f0
        /*0264*/ 	.word	0x00000002
        /*0268*/ 	.word	0x00019040
        /*026c*/ 	.short	0x010a
        /*026e*/ 	.byte	0x3f
	.zero		1


	//   ....[24]....
        /*0270*/ 	.word	0x00001a10
        /*0274*/ 	.word	0x00000002
        /*0278*/ 	.word	0x00019000
        /*027c*/ 	.short	0x010a
        /*027e*/ 	.byte	0x3f
	.zero		1


	//   ....[25]....
        /*0280*/ 	.word	0x00002e60
        /*0284*/ 	.word	0x00000002
        /*0288*/ 	.word	0x00019008
        /*028c*/ 	.short	0x010a
        /*028e*/ 	.byte	0x3f
	.zero		1


	//   ....[26]....
        /*0290*/ 	.word	0x00003f80
        /*0294*/ 	.word	0x00000018
        /*0298*/ 	.word	0x00000000
        /*029c*/ 	.short	0x0101
        /*029e*/ 	.byte	0x3f
	.zero		1


	//   ....[27]....
        /*02a0*/ 	.word	0x00004040
        /*02a4*/ 	.word	0x00000012
        /*02a8*/ 	.word	0x00019000
        /*02ac*/ 	.short	0x010a
        /*02ae*/ 	.byte	0x3f
	.zero		1


	//   ....[28]....
        /*02b0*/ 	.word	0x00004590
        /*02b4*/ 	.word	0x00000011
        /*02b8*/ 	.word	0x00019020
        /*02bc*/ 	.short	0x010a
        /*02be*/ 	.byte	0x3f
	.zero		1


	//   ....[29]....
        /*02c0*/ 	.word	0x00004be0
        /*02c4*/ 	.word	0x00000094
        /*02c8*/ 	.word	0x00000000
        /*02cc*/ 	.short	0x0101
        /*02ce*/ 	.byte	0x3f
	.zero		1


	//   ....[30]....
        /*02d0*/ 	.word	0x00004c40
        /*02d4*/ 	.word	0x00000097
        /*02d8*/ 	.word	0x00019000
        /*02dc*/ 	.short	0x010a
        /*02de*/ 	.byte	0x3f
	.zero		1


	//   ....[31]....
        /*02e0*/ 	.word	0x00006730
        /*02e4*/ 	.word	0x0000000a
        /*02e8*/ 	.word	0x00000000
        /*02ec*/ 	.short	0x0101
        /*02ee*/ 	.byte	0x3f
	.zero		1


	//   ....[32]....
        /*02f0*/ 	.word	0x000067e0
        /*02f4*/ 	.word	0x00000018
        /*02f8*/ 	.word	0x00019020
        /*02fc*/ 	.short	0x010a
        /*02fe*/ 	.byte	0x3f
	.zero		1


	//   ....[33]....
        /*0300*/ 	.word	0x00006c40
        /*0304*/ 	.word	0x00000012
        /*0308*/ 	.word	0x00019000
        /*030c*/ 	.short	0x010a
        /*030e*/ 	.byte	0x3f
	.zero		1


	//   ....[34]....
        /*0310*/ 	.word	0x00007210
        /*0314*/ 	.word	0x00000011
        /*0318*/ 	.word	0x00019020
        /*031c*/ 	.short	0x010a
        /*031e*/ 	.byte	0x3f
	.zero		1


	//   ....[35]....
        /*0320*/ 	.word	0x00007d30
        /*0324*/ 	.word	0x00000094
        /*0328*/ 	.word	0x00000000
        /*032c*/ 	.short	0x0101
        /*032e*/ 	.byte	0x3f
	.zero		1


	//   ....[36]....
        /*0330*/ 	.word	0x00007da0
        /*0334*/ 	.word	0x0000009b
        /*0338*/ 	.word	0x00019000
        /*033c*/ 	.short	0x010a
        /*033e*/ 	.byte	0x3f
	.zero		1


	//   ....[37]....
        /*0340*/ 	.word	0x00009920
        /*0344*/ 	.word	0x00000006
        /*0348*/ 	.word	0x00000000
        /*034c*/ 	.short	0x0101
        /*034e*/ 	.byte	0x3f
	.zero		1


	//   ....[38]....
        /*0350*/ 	.word	0x000099a0
        /*0354*/ 	.word	0x00000006
        /*0358*/ 	.word	0x00019020
        /*035c*/ 	.short	0x010a
        /*035e*/ 	.byte	0x3f
	.zero		1


	//   ....[39]....
        /*0360*/ 	.word	0x0000bd50
        /*0364*/ 	.word	0x00000003
        /*0368*/ 	.word	0x00019048
        /*036c*/ 	.short	0x010a
        /*036e*/ 	.byte	0x3f
	.zero		1


	//   ....[40]....
        /*0370*/ 	.word	0x0000bda0
        /*0374*/ 	.word	0x00000002
        /*0378*/ 	.word	0x00019020
        /*037c*/ 	.short	0x010a
        /*037e*/ 	.byte	0x3f
	.zero		1


	//   ....[41]....
        /*0380*/ 	.word	0x0000bdf0
        /*0384*/ 	.word	0x00000002
        /*0388*/ 	.word	0x00019020
        /*038c*/ 	.short	0x010a
        /*038e*/ 	.byte	0x3f
	.zero		1


	//   ....[42]....
        /*0390*/ 	.word	0x0000be40
        /*0394*/ 	.word	0x00000003
        /*0398*/ 	.word	0x00019020
        /*039c*/ 	.short	0x010a
        /*039e*/ 	.byte	0x3f
	.zero		1


	//   ....[43]....
        /*03a0*/ 	.word	0x0000be90
        /*03a4*/ 	.word	0x00000003
        /*03a8*/ 	.word	0x00019020
        /*03ac*/ 	.short	0x010a
        /*03ae*/ 	.byte	0x3f
	.zero		1


	//   ....[44]....
        /*03b0*/ 	.word	0x0000bee0
        /*03b4*/ 	.word	0x00000002
        /*03b8*/ 	.word	0x00019040
        /*03bc*/ 	.short	0x010a
        /*03be*/ 	.byte	0x3f
	.zero		1


	//   ....[45]....
        /*03c0*/ 	.word	0x0000bf30
        /*03c4*/ 	.word	0x00000002
        /*03c8*/ 	.word	0x00019000
        /*03cc*/ 	.short	0x010a
        /*03ce*/ 	.byte	0x3f
	.zero		1


	//   ....[46]....
        /*03d0*/ 	.word	0x0000bf80
        /*03d4*/ 	.word	0x00000002
        /*03d8*/ 	.word	0x00019008
        /*03dc*/ 	.short	0x010a
        /*03de*/ 	.byte	0x3f
	.zero		1


	//   ....[47]....
        /*03e0*/ 	.word	0x0000bfd0
        /*03e4*/ 	.word	0x00000012
        /*03e8*/ 	.word	0x00019000
        /*03ec*/ 	.short	0x010a
        /*03ee*/ 	.byte	0x3f
	.zero		1


	//   ....[48]....
        /*03f0*/ 	.word	0x0000c020
        /*03f4*/ 	.word	0x00000011
        /*03f8*/ 	.word	0x00019020
        /*03fc*/ 	.short	0x010a
        /*03fe*/ 	.byte	0x3f
	.zero		1


	//   ....[49]....
        /*0400*/ 	.word	0x0000c070
        /*0404*/ 	.word	0x00000097
        /*0408*/ 	.word	0x00019000
        /*040c*/ 	.short	0x010a
        /*040e*/ 	.byte	0x3f
	.zero		1


	//   ....[50]....
        /*0410*/ 	.word	0x0000c0c0
        /*0414*/ 	.word	0x00000018
        /*0418*/ 	.word	0x00019020
        /*041c*/ 	.short	0x010a
        /*041e*/ 	.byte	0x3f
	.zero		1


	//   ....[51]....
        /*0420*/ 	.word	0x0000c110
        /*0424*/ 	.word	0x00000012
        /*0428*/ 	.word	0x00019000
        /*042c*/ 	.short	0x010a
        /*042e*/ 	.byte	0x3f
	.zero		1


	//   ....[52]....
        /*0430*/ 	.word	0x0000c160
        /*0434*/ 	.word	0x00000011
        /*0438*/ 	.word	0x00019020
        /*043c*/ 	.short	0x010a
        /*043e*/ 	.byte	0x3f
	.zero		1


	//   ....[53]....
        /*0440*/ 	.word	0x0000c1b0
        /*0444*/ 	.word	0x0000009b
        /*0448*/ 	.word	0x00019000
        /*044c*/ 	.short	0x010a
        /*044e*/ 	.byte	0x3f
	.zero		1


	//   ....[54]....
        /*0450*/ 	.word	0x0000c200
        /*0454*/ 	.word	0x00000006
        /*0458*/ 	.word	0x00019020
        /*045c*/ 	.short	0x010a
        /*045e*/ 	.byte	0x3f
	.zero		1


	//----- nvinfo : EIATTR_NUM_MBARRIERS
	.align		4
.L_36:
        /*0460*/ 	.byte	0x03, 0x38
        /*0462*/ 	.short	0x0012


	//----- nvinfo : EIATTR_EXIT_INSTR_OFFSETS
	.align		4
        /*0464*/ 	.byte	0x04, 0x1c
        /*0466*/ 	.short	(.L_38 - .L_37)


	//   ....[0]....
.L_37:
        /*0468*/ 	.word	0x0000bd40


	//----- nvinfo : EIATTR_MAX_THREADS
	.align		4
.L_38:
        /*046c*/ 	.byte	0x04, 0x05
        /*046e*/ 	.short	(.L_40 - .L_39)
.L_39:
        /*0470*/ 	.word	0x00000080
        /*0474*/ 	.word	0x00000001
        /*0478*/ 	.word	0x00000001


	//----- nvinfo : EIATTR_CRS_STACK_SIZE
	.align		4
.L_40:
        /*047c*/ 	.byte	0x04, 0x1e
        /*047e*/ 	.short	(.L_42 - .L_41)
.L_41:
        /*0480*/ 	.word	0x00000000


	//----- nvinfo : EIATTR_CBANK_PARAM_SIZE
	.align		4
.L_42:
        /*0484*/ 	.byte	0x03, 0x19
        /*0486*/ 	.short	0x0870


	//----- nvinfo : EIATTR_PARAM_CBANK
	.align		4
        /*0488*/ 	.byte	0x04, 0x0a
        /*048a*/ 	.short	(.L_44 - .L_43)
	.align		4
.L_43:
        /*048c*/ 	.word	index@(.nv.constant0._ZN7cutlass13device_kernelINS_4fmha6kernel13FmhaKernelTmaINS1_10collective15FmhaMainloopTmaINS_6half_tEfN4cute5tupleIJNS7_1CILi64EEESA_NS9_ILi160EEEEEENS4_14ResidualFusionEJEEENS4_15FmhaFwdEpilogueIS6_fNS8_IJSA_SB_SA_EEEEEJEEEEEvNT_6ParamsE)
        /*0490*/ 	.short	0x0210
        /*0492*/ 	.short	0x0870


	//----- nvinfo : EIATTR_SW_WAR
	.align		4
.L_44:
        /*0494*/ 	.byte	0x04, 0x36
        /*0496*/ 	.short	(.L_46 - .L_45)
.L_45:
        /*0498*/ 	.word	0x00000008
.L_46:


//--------------------- .nv.callgraph             --------------------------
	.section	.nv.callgraph,"",@"SHT_CUDA_CALLGRAPH"
	.align	4
	.sectionentsize	8
	.align		4
        /*0000*/ 	.word	0x00000000
	.align		4
        /*0004*/ 	.word	0xffffffff
	.align		4
        /*0008*/ 	.word	index@(_ZN7cutlass13device_kernelINS_4fmha6kernel13FmhaKernelTmaINS1_10collective15FmhaMainloopTmaINS_6half_tEfN4cute5tupleIJNS7_1CILi64EEESA_NS9_ILi160EEEEEENS4_14ResidualFusionEJEEENS4_15FmhaFwdEpilogueIS6_fNS8_IJSA_SB_SA_EEEEEJEEEEEvNT_6ParamsE)
	.align		4
        /*000c*/ 	.word	index@(__assertfail)
	.align		4
        /*0010*/ 	.word	0x00000000
	.align		4
        /*0014*/ 	.word	0xfffffffe
	.align		4
        /*0018*/ 	.word	0x00000000
	.align		4
        /*001c*/ 	.word	0xfffffffd
	.align		4
        /*0020*/ 	.word	0x00000000
	.align		4
        /*0024*/ 	.word	0xfffffffc


//--------------------- .nv.constant4             --------------------------
	.section	.nv.constant4,"a",@progbits
	.align	8
	.align		8
.nv.constant4:
        /*0000*/ 	.dword	__assertfail
	.align		8
        /*0008*/ 	.dword	__unnamed_1
	.align		8
        /*0010*/ 	.dword	__unnamed_2
	.align		8
        /*0018*/ 	.dword	_ZN39_INTERNAL_482d4891_4_k_cu_0ea7e229_30704cuda3std3__45__cpo5beginE
	.align		8
        /*0020*/ 	.dword	_ZN39_INTERNAL_482d4891_4_k_cu_0ea7e229_30704cuda3std3__45__cpo3endE
	.align		8
        /*0028*/ 	.dword	_ZN39_INTERNAL_482d4891_4_k_cu_0ea7e229_30704cuda3std3__45__cpo6cbeginE
	.align		8
        /*0030*/ 	.dword	_ZN39_INTERNAL_482d4891_4_k_cu_0ea7e229_30704cuda3std3__45__cpo4cendE
	.align		8
        /*0038*/ 	.dword	_ZN39_INTERNAL_482d4891_4_k_cu_0ea7e229_30704cuda3std3__441_GLOBAL__N__482d4891_4_k_cu_0ea7e229_30706ignoreE
	.align		8
        /*0040*/ 	.dword	_ZN39_INTERNAL_482d4891_4_k_cu_0ea7e229_30704cuda3std3__419piecewise_constructE
	.align		8
        /*0048*/ 	.dword	_ZN39_INTERNAL_482d4891_4_k_cu_0ea7e229_30704cuda3std3__48in_placeE
	.align		8
        /*0050*/ 	.dword	_ZN39_INTERNAL_482d4891_4_k_cu_0ea7e229_30704cuda3std6ranges3__45__cpo4swapE
	.align		8
        /*0058*/ 	.dword	_ZN39_INTERNAL_482d4891_4_k_cu_0ea7e229_30704cuda3std6ranges3__45__cpo9iter_moveE
	.align		8
        /*0060*/ 	.dword	_ZN39_INTERNAL_482d4891_4_k_cu_0ea7e229_30704cute7productE
	.align		8
        /*0068*/ 	.dword	_ZN39_INTERNAL_482d4891_4_k_cu_0ea7e229_30704cute1_E
	.align		8
        /*0070*/ 	.dword	$str$23
	.align		8
        /*0078*/ 	.dword	$str$24


//--------------------- .text._ZN7cutlass13device_kernelINS_4fmha6kernel13FmhaKernelTmaINS1_10collective15FmhaMainloopTmaINS_6half_tEfN4cute5tupleIJNS7_1CILi64EEESA_NS9_ILi160EEEEEENS4_14ResidualFusionEJEEENS4_15FmhaFwdEpilogueIS6_fNS8_IJSA_SB_SA_EEEEEJEEEEEvNT_6ParamsE --------------------------
	.section	.text._ZN7cutlass13device_kernelINS_4fmha6kernel13FmhaKernelTmaINS1_10collective15FmhaMainloopTmaINS_6half_tEfN4cute5tupleIJNS7_1CILi64EEESA_NS9_ILi160EEEEEENS4_14ResidualFusionEJEEENS4_15FmhaFwdEpilogueIS6_fNS8_IJSA_SB_SA_EEEEEJEEEEEvNT_6ParamsE,"ax",@progbits
	.align	128
.text._ZN7cutlass13device_kernelINS_4fmha6kernel13FmhaKernelTmaINS1_10collective15FmhaMainloopTmaINS_6half_tEfN4cute5tupleIJNS7_1CILi64EEESA_NS9_ILi160EEEEEENS4_14ResidualFusionEJEEENS4_15FmhaFwdEpilogueIS6_fNS8_IJSA_SB_SA_EEEEEJEEEEEvNT_6ParamsE:
        .type           _ZN7cutlass13device_kernelINS_4fmha6kernel13FmhaKernelTmaINS1_10collective15FmhaMainloopTmaINS_6half_tEfN4cute5tupleIJNS7_1CILi64EEESA_NS9_ILi160EEEEEENS4_14ResidualFusionEJEEENS4_15FmhaFwdEpilogueIS6_fNS8_IJSA_SB_SA_EEEEEJEEEEEvNT_6ParamsE,@function
        .size           _ZN7cutlass13device_kernelINS_4fmha6kernel13FmhaKernelTmaINS1_10collective15FmhaMainloopTmaINS_6half_tEfN4cute5tupleIJNS7_1CILi64EEESA_NS9_ILi160EEEEEENS4_14ResidualFusionEJEEENS4_15FmhaFwdEpilogueIS6_fNS8_IJSA_SB_SA_EEEEEJEEEEEvNT_6ParamsE,(.L_x_99 - _ZN7cutlass13device_kernelINS_4fmha6kernel13FmhaKernelTmaINS1_10collective15FmhaMainloopTmaINS_6half_tEfN4cute5tupleIJNS7_1CILi64EEESA_NS9_ILi160EEEEEENS4_14ResidualFusionEJEEENS4_15FmhaFwdEpilogueIS6_fNS8_IJSA_SB_SA_EEEEEJEEEEEvNT_6ParamsE)
        .other          _ZN7cutlass13device_kernelINS_4fmha6kernel13FmhaKernelTmaINS1_10collective15FmhaMainloopTmaINS_6half_tEfN4cute5tupleIJNS7_1CILi64EEESA_NS9_ILi160EEEEEENS4_14ResidualFusionEJEEENS4_15FmhaFwdEpilogueIS6_fNS8_IJSA_SB_SA_EEEEEJEEEEEvNT_6ParamsE,@"STO_CUDA_ENTRY STV_DEFAULT"
_ZN7cutlass13device_kernelINS_4fmha6kernel13FmhaKernelTmaINS1_10collective15FmhaMainloopTmaINS_6half_tEfN4cute5tupleIJNS7_1CILi64EEESA_NS9_ILi160EEEEEENS4_14ResidualFusionEJEEENS4_15FmhaFwdEpilogueIS6_fNS8_IJSA_SB_SA_EEEEEJEEEEEvNT_6ParamsE:
[----:B------:R-:W1:Y:S01]  /*0000*/  LDC R1, c[0x0][0x28] ;  /* 0x00000a00ff017b82 */ /* 0x000e620000000800 */
[----:B------:R-:W2:Y:S01]  /*0010*/  S2R R16, SR_TID.X ;  /* 0x0000000000107919 */ /* 0x000ea20000002100 */
[----:B------:R-:W-:Y:S01]  /*0020*/  ELECT P0, URZ, PT ;  /* 0x00000000003f782f */ /* 0x000fe20003800000 */
[----:B------:R-:W-:Y:S01]  /*0030*/  BSSY B0, `(.L_x_0) ;  /* 0x0000010000007945 */ /* 0x000fe20003800000 */
[----:B--2---:R-:W-:-:S05]  /*0040*/  SHF.R.U32.HI R9, RZ, 0x5, R16 ;  /* 0x00000005ff097819 */ /* 0x004fca0000011610 */
[----:B------:R-:W2:Y:S02]  /*0050*/  SHFL.IDX PT, R0, R9, RZ, 0x1f ;  /* 0x00001fff09007589 */ /* 0x000ea400000e0000 */
[----:B--2---:R-:W-:-:S13]  /*0060*/  ISETP.NE.OR P0, PT, R0, RZ, !P0 ;  /* 0x000000ff0000720c */ /* 0x004fda0004705670 */
[----:B-1----:R-:W-:Y:S05]  /*0070*/  @P0 BRA `(.L_x_1) ;  /* 0x00000000002c0947 */ /* 0x002fea0003800000 */
[----:B------:R-:W-:Y:S02]  /*0080*/  ULDC.64 UR4, c[0x0][0x198] ;  /* 0x0000660000047ab9 */ /* 0x000fe40000000a00 */
[----:B------:R-:W-:Y:S02]  /*0090*/  UIADD3 UR6, UP0, UR4, 0xf0, URZ ;  /* 0x000000f004067890 */ /* 0x000fe4000ff1e03f */
[----:B------:R-:W-:Y:S02]  /*00a0*/  UIADD3 UR8, UP1, UR4, 0x1f0, URZ ;  /* 0x000001f004087890 */ /* 0x000fe4000ff3e03f */
[----:B------:R-:W-:Y:S02]  /*00b0*/  UIADD3 UR4, UP2, UR4, 0x2f0, URZ ;  /* 0x000002f004047890 */ /* 0x000fe4000ff5e03f */
[----:B------:R-:W-:Y:S02]  /*00c0*/  UIADD3.X UR7, URZ, UR5, URZ, UP0, !UPT ;  /* 0x000000053f077290 */ /* 0x000fe400087fe43f */
[----:B------:R-:W-:-:S02]  /*00d0*/  UIADD3.X UR9, URZ, UR5, URZ, UP1, !UPT ;  /* 0x000000053f097290 */ /* 0x000fc40008ffe43f */
[----:B------:R-:W-:-:S05]  /*00e0*/  UIADD3.X UR5, URZ, UR5, URZ, UP2, !UPT ;  /* 0x000000053f057290 */ /* 0x000fca00097fe43f */
[----:B------:R1:W-:Y:S02]  /*00f0*/  UTMACCTL.PF [UR6] ;  /* 0x00000000060079b9 */ /* 0x0003e40008040000 */
[----:B------:R1:W-:Y:S02]  /*0100*/  UTMACCTL.PF [UR8] ;  /* 0x00000000080079b9 */ /* 0x0003e40008040000 */
[----:B------:R1:W-:Y:S02]  /*0110*/  UTMACCTL.PF [UR4] ;  /* 0x00000000040079b9 */ /* 0x0003e40008040000 */
[----:B-1----:R-:W-:Y:S01]  /*0120*/  NOP ;  /* 0x0000000000007918 */ /* 0x002fe20000000000 */
.L_x_1:
[----:B------:R-:W-:Y:S05]  /*0130*/  BSYNC B0 ;  /* 0x0000000000007941 */ /* 0x000fea0003800000 */
.L_x_0:
[----:B------:R-:W1:Y:S02]  /*0140*/  SHFL.IDX PT, R0, R9, RZ, 0x1f ;  /* 0x00001fff09007589 */ /* 0x000e6400000e0000 */
[----:B-1----:R-:W-:-:S13]  /*0150*/  ISETP.NE.AND P0, PT, R0, RZ, PT ;  /* 0x000000ff0000720c */ /* 0x002fda0003f05270 */
[----:B------:R-:W-:Y:S05]  /*0160*/  @P0 BRA `(.L_x_2) ;  /* 0x0000000000400947 */ /* 0x000fea0003800000 */
[----:B------:R-:W1:Y:S01]  /*0170*/  S2UR UR8, SR_CgaCtaId ;  /* 0x00000000000879c3 */ /* 0x000e620000008800 */
[----:B------:R-:W-:Y:S01]  /*0180*/  UMOV UR4, 0x400 ;  /* 0x0000040000047882 */ /* 0x000fe20000000000 */
[----:B------:R-:W-:Y:S01]  /*0190*/  UMOV UR5, 0x1 ;  /* 0x0000000100057882 */ /* 0x000fe20000000000 */
[----:B------:R-:W-:Y:S01]  /*01a0*/  UMOV UR6, 0x80 ;  /* 0x0000008000067882 */ /* 0x000fe20000000000 */
[----:B------:R-:W-:Y:S01]  /*01b0*/  ELECT P0, URZ, PT ;  /* 0x00000000003f782f */ /* 0x000fe20003800000 */
[----:B------:R-:W-:-:S04]  /*01c0*/  UIADD3 UR6, -UR6, 0x100000, URZ ;  /* 0x0010000006067890 */ /* 0x000fc8000fffe13f */
[----:B------:R-:W-:Y:S02]  /*01d0*/  USHF.L.U32 UR7, UR6, 0xb, URZ ;  /* 0x0000000b06077899 */ /* 0x000fe4000800063f */
[----:B------:R-:W-:Y:S02]  /*01e0*/  USHF.L.U32 UR6, UR6, 0x1, URZ ;  /* 0x0000000106067899 */ /* 0x000fe4000800063f */
[----:B-1----:R-:W-:Y:S02]  /*01f0*/  ULEA UR8, UR8, UR4, 0x18 ;  /* 0x0000000408087291 */ /* 0x002fe4000f8ec03f */
[----:B------:R-:W-:-:S04]  /*0200*/  UIADD3 UR4, -UR5, 0x100000, URZ ;  /* 0x0010000005047890 */ /* 0x000fc8000fffe13f */
[----:B------:R-:W-:Y:S02]  /*0210*/  USHF.L.U32 UR5, UR4, 0xb, URZ ;  /* 0x0000000b04057899 */ /* 0x000fe4000800063f */
[----:B------:R-:W-:Y:S01]  /*0220*/  USHF.L.U32 UR4, UR4, 0x1, URZ ;  /* 0x0000000104047899 */ /* 0x000fe2000800063f */
[----:B------:R-:W1:Y:S11]  /*0230*/  FENCE.VIEW.ASYNC.S ;  /* 0x00000000000073c6 */ /* 0x000e760000000000 */
[----:B-1----:R1:W2:Y:S01]  /*0240*/  SYNCS.EXCH.64 URZ, [UR8+0x19040], UR4 ;  /* 0x01904004083f75b2 */ /* 0x0022a20008000100 */
[----:B------:R1:W3:Y:S01]  /*0250*/  SYNCS.EXCH.64 URZ, [UR8+0x19048], UR6 ;  /* 0x01904806083f75b2 */ /* 0x0002e20008000100 */
[----:B------:R-:W-:Y:S01]  /*0260*/  NOP ;  /* 0x0000000000007918 */ /* 0x000fe20000000000 */
.L_x_2:
[----:B------:R-:W4:Y:S01]  /*0270*/  SHFL.IDX PT, R0, R9, RZ, 0x1f ;  /* 0x00001fff09007589 */ /* 0x000f2200000e0000 */
[----:B------:R-:W-:Y:S01]  /*0280*/  NOP ;  /* 0x0000000000007918 */ /* 0x000fe20000000000 */
[----:B----4-:R-:W-:-:S13]  /*0290*/  ISETP.NE.AND P0, PT, R0, RZ, PT ;  /* 0x000000ff0000720c */ /* 0x010fda0003f05270 */
[----:B------:R-:W-:Y:S05]  /*02a0*/  @P0 BRA `(.L_x_3) ;  /* 0x0000000000580947 */ /* 0x000fea0003800000 */
[----:B-1----:R-:W1:Y:S01]  /*02b0*/  S2UR UR5, SR_CgaCtaId ;  /* 0x00000000000579c3 */ /* 0x002e620000008800 */
[----:B------:R-:W-:Y:S01]  /*02c0*/  UMOV UR4, 0x400 ;  /* 0x0000040000047882 */ /* 0x000fe20000000000 */
[----:B------:R-:W-:Y:S01]  /*02d0*/  UMOV UR6, 0x1 ;  /* 0x0000000100067882 */ /* 0x000fe20000000000 */
[----:B------:R-:W-:Y:S01]  /*02e0*/  UMOV UR7, 0x80 ;  /* 0x0000008000077882 */ /* 0x000fe20000000000 */
[----:B------:R-:W-:Y:S01]  /*02f0*/  ELECT P0, URZ, PT ;  /* 0x00000000003f782f */ /* 0x000fe20003800000 */
[----:B-1----:R-:W-:Y:S02]  /*0300*/  ULEA UR8, UR5, UR4, 0x18 ;  /* 0x0000000405087291 */ /* 0x002fe4000f8ec03f */
[----:B------:R-:W-:-:S04]  /*0310*/  UIADD3 UR4, -UR6, 0x100000, URZ ;  /* 0x0010000006047890 */ /* 0x000fc8000fffe13f */
[----:B------:R-:W-:Y:S02]  /*0320*/  USHF.L.U32 UR5, UR4, 0xb, URZ ;  /* 0x0000000b04057899 */ /* 0x000fe4000800063f */
[----:B------:R-:W-:Y:S02]  /*0330*/  USHF.L.U32 UR4, UR4, 0x1, URZ ;  /* 0x0000000104047899 */ /* 0x000fe4000800063f */
[----:B------:R-:W-:-:S04]  /*0340*/  UIADD3 UR6, -UR7, 0x100000, URZ ;  /* 0x0010000007067890 */ /* 0x000fc8000fffe13f */
[----:B------:R-:W-:Y:S02]  /*0350*/  USHF.L.U32 UR7, UR6, 0xb, URZ ;  /* 0x0000000b06077899 */ /* 0x000fe4000800063f */
[----:B------:R-:W-:Y:S01]  /*0360*/  USHF.L.U32 UR6, UR6, 0x1, URZ ;  /* 0x0000000106067899 */ /* 0x000fe2000800063f */
[----:B------:R-:W1:Y:S03]  /*0370*/  FENCE.VIEW.ASYNC.S ;  /* 0x00000000000073c6 */ /* 0x000e660000000000 */
[----:B-1----:R4:W1:Y:S08]  /*0380*/  SYNCS.EXCH.64 URZ, [UR8+0x19000], UR4 ;  /* 0x01900004083f75b2 */ /* 0x0028700008000100 */
[----:B------:R4:W1:Y:S01]  /*0390*/  SYNCS.EXCH.64 URZ, [UR8+0x19020], UR6 ;  /* 0x01902006083f75b2 */ /* 0x0008620008000100 */
[----:B------:R4:W1:Y:S01]  /*03a0*/  SYNCS.EXCH.64 URZ, [UR8+0x19008], UR4 ;  /* 0x01900804083f75b2 */ /* 0x0008620008000100 */
[----:B------:R4:W1:Y:S01]  /*03b0*/  SYNCS.EXCH.64 URZ, [UR8+0x19028], UR6 ;  /* 0x01902806083f75b2 */ /* 0x0008620008000100 */
[----:B------:R4:W1:Y:S01]  /*03c0*/  SYNCS.EXCH.64 URZ, [UR8+0x19010], UR4 ;  /* 0x01901004083f75b2 */ /* 0x0008620008000100 */
[----:B------:R4:W1:Y:S01]  /*03d0*/  SYNCS.EXCH.64 URZ, [UR8+0x19030], UR6 ;  /* 0x01903006083f75b2 */ /* 0x0008620008000100 */
[----:B------:R4:W1:Y:S01]  /*03e0*/  SYNCS.EXCH.64 URZ, [UR8+0x19018], UR4 ;  /* 0x01901804083f75b2 */ /* 0x0008620008000100 */
[----:B------:R4:W1:Y:S02]  /*03f0*/  SYNCS.EXCH.64 URZ, [UR8+0x19038], UR6 ;  /* 0x01903806083f75b2 */ /* 0x0008640008000100 */
[----:B----4-:R-:W-:Y:S01]  /*0400*/  NOP ;  /* 0x0000000000007918 */ /* 0x010fe20000000000 */
.L_x_3:
        /* <DEDUP_REMOVED lines=26> */
.L_x_4:
[----:B------:R-:W4:Y:S01]  /*05b0*/  SHFL.IDX PT, R9, R9, RZ, 0x1f ;  /* 0x00001fff09097589 */ /* 0x000f2200000e0000 */
[----:B------:R-:W-:Y:S02]  /*05c0*/  ELECT P0, URZ, PT ;  /* 0x00000000003f782f */ /* 0x000fe40003800000 */
[----:B------:R-:W-:Y:S01]  /*05d0*/  SHF.R.S32.HI R3, RZ, 0x1f, R16 ;  /* 0x0000001fff037819 */ /* 0x000fe20000011410 */
[----:B------:R-:W-:Y:S01]  /*05e0*/  NOP ;  /* 0x0000000000007918 */ /* 0x000fe20000000000 */
[----:B------:R-:W4:Y:S01]  /*05f0*/  S2UR UR44, SR_CTAID.Y ;  /* 0x00000000002c79c3 */ /* 0x000f220000002600 */
[----:B------:R-:W-:Y:S01]  /*0600*/  BSSY B0, `(.L_x_5) ;  /* 0x000003f000007945 */ /* 0x000fe20003800000 */
[----:B------:R-:W-:Y:S02]  /*0610*/  LEA.HI R3, R3, R16, RZ, 0x7 ;  /* 0x0000001003037211 */ /* 0x000fe400078f38ff */
[----:B------:R-:W-:Y:S02]  /*0620*/  MOV R8, RZ ;  /* 0x000000ff00087202 */ /* 0x000fe40000000f00 */
[----:B------:R-:W-:-:S02]  /*0630*/  LOP3.LUT R3, R3, 0xffffff80, RZ, 0xc0, !PT ;  /* 0xffffff8003037812 */ /* 0x000fc400078ec0ff */
[----:B------:R-:W4:Y:S03]  /*0640*/  S2UR UR45, SR_CTAID.Z ;  /* 0x00000000002d79c3 */ /* 0x000f260000002700 */
[----:B------:R-:W-:-:S05]  /*0650*/  IMAD.IADD R0, R16, 0x1, -R3 ;  /* 0x0000000110007824 */ /* 0x000fca00078e0a03 */
[----:B-123--:R-:W-:Y:S01]  /*0660*/  BAR.SYNC.DEFER_BLOCKING 0x0 ;  /* 0x0000000000007b1d */ /* 0x00efe20000010000 */
[----:B----4-:R-:W-:-:S13]  /*0670*/  ISETP.EQ.AND P1, PT, R9, RZ, P0 ;  /* 0x000000ff0900720c */ /* 0x010fda0000722270 */
[----:B------:R-:W-:Y:S05]  /*0680*/  @!P1 BRA `(.L_x_6) ;  /* 0x0000000000d89947 */ /* 0x000fea0003800000 */
[----:B------:R-:W1:Y:S01]  /*0690*/  S2R R3, SR_CgaCtaId ;  /* 0x0000000000037919 */ /* 0x000e620000008800 */
[----:B------:R-:W-:Y:S02]  /*06a0*/  MOV R2, 0x400 ;  /* 0x0000040000027802 */ /* 0x000fe40000000f00 */
[----:B------:R-:W-:Y:S02]  /*06b0*/  MOV R4, 0x1 ;  /* 0x0000000100047802 */ /* 0x000fe40000000f00 */
[----:B------:R-:W-:Y:S02]  /*06c0*/  ISETP.NE.AND P3, PT, R0, RZ, PT ;  /* 0x000000ff0000720c */ /* 0x000fe40003f65270 */
[----:B-1----:R-:W-:Y:S02]  /*06d0*/  LEA R3, R3, R2, 0x18 ;  /* 0x0000000203037211 */ /* 0x002fe400078ec0ff */
[----:B------:R-:W-:-:S04]  /*06e0*/  SHF.L.U32 R2, R4, 0x1f, RZ ;  /* 0x0000001f04027819 */ /* 0x000fc800000006ff */
[----:B------:R-:W1:Y:S02]  /*06f0*/  SYNCS.PHASECHK.TRANS64.TRYWAIT P2, [R3+URZ+0x19048], R2 ;  /* 0x01904802030075a7 */ /* 0x000e64000804017f */
[----:B-1----:R-:W-:Y:S05]  /*0700*/  @!P2 BRA `(.L_x_7) ;  /* 0x000000b40090a947 */ /* 0x002fea0003800000 */
.L_x_78:
[----:B------:R-:W-:Y:S05]  /*0710*/  @P3 BRA `(.L_x_8) ;  /* 0x0000000000143947 */ /* 0x000fea0003800000 */
[----:B------:R-:W-:Y:S01]  /*0720*/  LOP3.LUT P2, RZ, R16, 0x1f, RZ, 0xc0, !PT ;  /* 0x0000001f10ff7812 */ /* 0x000fe2000784c0ff */
[----:B-1----:R-:W-:-:S04]  /*0730*/  IMAD.MOV.U32 R2, RZ, RZ, 0x5000 ;  /* 0x00005000ff027424 */ /* 0x002fc800078e00ff */
[----:B------:R2:W-:Y:S08]  /*0740*/  SYNCS.ARRIVE.TRANS64 RZ, [R3+URZ+0x19040], R2 ;  /* 0x0190400203ff79a7 */ /* 0x0005f0000800003f */
[----:B------:R-:W-:Y:S05]  /*0750*/  @!P2 BRA `(.L_x_8) ;  /* 0x000000000004a947 */ /* 0x000fea0003800000 */
[----:B------:R-:W-:Y:S01]  /*0760*/  BPT.TRAP 0x1 ;  /* 0x000000040000795c */ /* 0x000fe20000300000 */
.L_x_8:
[----:B------:R-:W3:Y:S01]  /*0770*/  S2UR UR11, SR_CTAID.X ;  /* 0x00000000000b79c3 */ /* 0x000ee20000002500 */
[----:B------:R-:W-:Y:S01]  /*0780*/  R2UR UR8, R3 ;  /* 0x00000000030872ca */ /* 0x000fe200000e0000 */
[----:B------:R-:W-:Y:S01]  /*0790*/  ULDC.64 UR4, c[0x0][0x198] ;  /* 0x0000660000047ab9 */ /* 0x000fe20000000a00 */
[----:B------:R-:W-:Y:S01]  /*07a0*/  UMOV UR6, 0x0 ;  /* 0x0000000000067882 */ /* 0x000fe20000000000 */
[----:B------:R-:W-:Y:S01]  /*07b0*/  UIADD3 UR4, UP0, UR4, 0xf0, URZ ;  /* 0x000000f004047890 */ /* 0x000fe2000ff1e03f */
[----:B------:R-:W-:Y:S01]  /*07c0*/  UMOV UR7, 0x10000000 ;  /* 0x1000000000077882 */ /* 0x000fe20000000000 */
[----:B------:R-:W-:Y:S02]  /*07d0*/  UMOV UR10, URZ ;  /* 0x0000003f000a7c82 */ /* 0x000fe40008000000 */
[----:B------:R-:W-:Y:S01]  /*07e0*/  UIADD3.X UR5, URZ, UR5, URZ, UP0, !UPT ;  /* 0x000000053f057290 */ /* 0x000fe200087fe43f */
[----:B------:R-:W-:Y:S01]  /*07f0*/  UMOV UR12, UR44 ;  /* 0x0000002c000c7c82 */ /* 0x000fe20008000000 */
[----:B------:R-:W-:Y:S01]  /*0800*/  UMOV UR13, UR45 ;  /* 0x0000002d000d7c82 */ /* 0x000fe20008000000 */
[----:B------:R-:W-:Y:S01]  /*0810*/  UMOV UR34, 0x20 ;  /* 0x0000002000227882 */ /* 0x000fe20000000000 */
[----:B------:R-:W-:-:S02]  /*0820*/  UMOV UR36, UR44 ;  /* 0x0000002c00247c82 */ /* 0x000fc40008000000 */
[----:B------:R-:W-:Y:S02]  /*0830*/  UIADD3 UR9, UR8, 0x19040, URZ ;  /* 0x0001904008097890 */ /* 0x000fe4000fffe03f */
[----:B------:R-:W-:Y:S02]  /*0840*/  UIADD3 UR32, UR8, 0x1000, URZ ;  /* 0x0000100008207890 */ /* 0x000fe4000fffe03f */
[----:B------:R-:W-:Y:S02]  /*0850*/  UIADD3 UR24, UR8, 0x2000, URZ ;  /* 0x0000200008187890 */ /* 0x000fe4000fffe03f */
[----:B------:R-:W-:Y:S02]  /*0860*/  UIADD3 UR16, UR8, 0x3000, URZ ;  /* 0x0000300008107890 */ /* 0x000fe4000fffe03f */
[----:B------:R-:W-:Y:S02]  /*0870*/  UIADD3 UR40, UR8, 0x4000, URZ ;  /* 0x0000400008287890 */ /* 0x000fe4000fffe03f */
[----:B---3--:R-:W-:Y:S01]  /*0880*/  USHF.L.U32 UR11, UR11, 0x6, URZ ;  /* 0x000000060b0b7899 */ /* 0x008fe2000800063f */
[----:B------:R-:W-:Y:S01]  /*0890*/  UMOV UR37, UR45 ;  /* 0x0000002d00257c82 */ /* 0x000fe20008000000 */
[----:B------:R-:W-:Y:S01]  /*08a0*/  UMOV UR33, UR9 ;  /* 0x0000000900217c82 */ /* 0x000fe20008000000 */
[----:B------:R-:W-:Y:S01]  /*08b0*/  UMOV UR26, 0x40 ;  /* 0x00000040001a7882 */ /* 0x000fe20000000000 */
[----:B------:R-:W-:Y:S01]  /*08c0*/  UMOV UR28, UR44 ;  /* 0x0000002c001c7c82 */ /* 0x000fe20008000000 */
[----:B------:R-:W-:-:S02]  /*08d0*/  UMOV UR29, UR45 ;  /* 0x0000002d001d7c82 */ /* 0x000fc40008000000 */
[----:B------:R-:W-:Y:S01]  /*08e0*/  UMOV UR35, UR11 ;  /* 0x0000000b00237c82 */ /* 0x000fe20008000000 */
[----:B------:R-:W-:Y:S01]  /*08f0*/  UMOV UR25, UR9 ;  /* 0x0000000900197c82 */ /* 0x000fe20008000000 */
[----:B------:R-:W-:Y:S01]  /*0900*/  UMOV UR27, UR11 ;  /* 0x0000000b001b7c82 */ /* 0x000fe20008000000 */
[----:B------:R3:W-:Y:S01]  /*0910*/  UTMALDG.4D [UR8], [UR4], desc[UR6] ;  /* 0x00000608040075b4 */ /* 0x0007e20008019000 */
[----:B------:R-:W-:Y:S01]  /*0920*/  UMOV UR18, 0x60 ;  /* 0x0000006000127882 */ /* 0x000fe20000000000 */
[----:B------:R-:W-:Y:S01]  /*0930*/  UMOV UR20, UR44 ;  /* 0x0000002c00147c82 */ /* 0x000fe20008000000 */
[----:B------:R-:W-:Y:S01]  /*0940*/  UMOV UR21, UR45 ;  /* 0x0000002d00157c82 */ /* 0x000fe20008000000 */
[----:B------:R-:W-:Y:S01]  /*0950*/  UMOV UR17, UR9 ;  /* 0x0000000900117c82 */ /* 0x000fe20008000000 */
[----:B------:R-:W-:Y:S01]  /*0960*/  UMOV UR19, UR11 ;  /* 0x0000000b00137c82 */ /* 0x000fe20008000000 */
[----:B------:R-:W-:Y:S01]  /*0970*/  UMOV UR42, 0x80 ;  /* 0x00000080002a7882 */ /* 0x000fe20000000000 */
[----:B------:R-:W-:Y:S01]  /*0980*/  UMOV UR41, UR9 ;  /* 0x0000000900297c82 */ /* 0x000fe20008000000 */
[----:B------:R3:W-:Y:S01]  /*0990*/  UTMALDG.4D [UR32], [UR4], desc[UR6] ;  /* 0x00000620040075b4 */ /* 0x0007e20008019000 */
[----:B------:R-:W-:Y:S01]  /*09a0*/  UMOV UR43, UR11 ;  /* 0x0000000b002b7c82 */ /* 0x000fe20008000000 */
[----:B------:R3:W-:Y:S01]  /*09b0*/  UTMALDG.4D [UR24], [UR4], desc[UR6] ;  /* 0x00000618040075b4 */ /* 0x0007e20008019000 */
[----:B------:R3:W-:Y:S01]  /*09c0*/  UTMALDG.4D [UR16], [UR4], desc[UR6] ;  /* 0x00000610040075b4 */ /* 0x0007e20008019000 */
[----:B------:R3:W-:Y:S02]  /*09d0*/  UTMALDG.4D [UR40], [UR4], desc[UR6] ;  /* 0x00000628040075b4 */ /* 0x0007e40008019000 */
[----:B---3--:R-:W-:Y:S01]  /*09e0*/  NOP ;  /* 0x0000000000007918 */ /* 0x008fe20000000000 */
.L_x_6:
[----:B------:R-:W-:Y:S05]  /*09f0*/  BSYNC B0 ;  /* 0x0000000000007941 */ /* 0x000fea0003800000 */
.L_x_5:
[----:B------:R-:W3:Y:S01]  /*0a00*/  LDC R10, c[0x0][0x28c] ;  /* 0x0000a300ff0a7b82 */ /* 0x000ee20000000800 */
[----:B------:R-:W-:Y:S01]  /*0a10*/  BSSY B0, `(.L_x_9) ;  /* 0x00000f9000007945 */ /* 0x000fe20003800000 */
[----:B------:R-:W-:Y:S01]  /*0a20*/  IMAD.MOV.U32 R6, RZ, RZ, 0x1 ;  /* 0x00000001ff067424 */ /* 0x000fe200078e00ff */
[----:B------:R-:W-:Y:S01]  /*0a30*/  MOV R4, 0x1 ;  /* 0x0000000100047802 */ /* 0x000fe20000000f00 */
[----:B------:R-:W-:Y:S01]  /*0a40*/  IMAD.MOV.U32 R5, RZ, RZ, RZ ;  /* 0x000000ffff057224 */ /* 0x000fe200078e00ff */
[----:B---3--:R-:W-:-:S04]  /*0a50*/  IADD3 R143, R10, 0x3f, RZ ;  /* 0x0000003f0a8f7810 */ /* 0x008fc80007ffe0ff */
[----:B-12---:R-:W-:-:S04]  /*0a60*/  SHF.R.S32.HI R2, RZ, 0x1f, R143 ;  /* 0x0000001fff027819 */ /* 0x006fc8000001148f */
[----:B------:R-:W-:-:S04]  /*0a70*/  LEA.HI R143, R2, R143, RZ, 0x6 ;  /* 0x0000008f028f7211 */ /* 0x000fc800078f30ff */
[----:B------:R-:W-:-:S04]  /*0a80*/  SHF.R.S32.HI R7, RZ, 0x6, R143 ;  /* 0x00000006ff077819 */ /* 0x000fc8000001148f */
[----:B------:R-:W-:Y:S01]  /*0a90*/  SHF.L.U32 R7, R7, 0x1, RZ ;  /* 0x0000000107077819 */ /* 0x000fe200000006ff */
[----:B------:R-:W-:Y:S06]  /*0aa0*/  @!P1 BRA `(.L_x_10) ;  /* 0x0000000c00bc9947 */ /* 0x000fec0003800000 */
[----:B------:R-:W-:Y:S01]  /*0ab0*/  ISETP.GE.AND P1, PT, R10, 0x1, PT ;  /* 0x000000010a00780c */ /* 0x000fe20003f26270 */
[----:B------:R-:W-:Y:S01]  /*0ac0*/  IMAD.MOV.U32 R8, RZ, RZ, RZ ;  /* 0x000000ffff087224 */ /* 0x000fe200078e00ff */
[----:B------:R-:W-:Y:S02]  /*0ad0*/  LOP3.LUT R12, R16, 0x1f, RZ, 0xc0, !PT ;  /* 0x0000001f100c7812 */ /* 0x000fe400078ec0ff */
[----:B------:R-:W-:-:S09]  /*0ae0*/  MOV R5, RZ ;  /* 0x000000ff00057202 */ /* 0x000fd20000000f00 */
[----:B------:R-:W-:Y:S05]  /*0af0*/  @!P1 BRA `(.L_x_11) ;  /* 0x0000000400b49947 */ /* 0x000fea0003800000 */
[----:B------:R-:W1:Y:S01]  /*0b00*/  S2R R3, SR_CgaCtaId ;  /* 0x0000000000037919 */ /* 0x000e620000008800 */
[----:B------:R-:W-:Y:S01]  /*0b10*/  MOV R2, 0x400 ;  /* 0x0000040000027802 */ /* 0x000fe20000000f00 */
[----:B------:R-:W-:Y:S01]  /*0b20*/  IMAD.MOV.U32 R4, RZ, RZ, 0x1 ;  /* 0x00000001ff047424 */ /* 0x000fe200078e00ff */
[----:B------:R-:W-:Y:S02]  /*0b30*/  ISETP.NE.AND P2, PT, R0, RZ, PT ;  /* 0x000000ff0000720c */ /* 0x000fe40003f45270 */
[----:B-1----:R-:W-:Y:S02]  /*0b40*/  LEA R2, R3, R2, 0x18 ;  /* 0x0000000203027211 */ /* 0x002fe400078ec0ff */
[----:B------:R-:W-:-:S04]  /*0b50*/  SHF.L.U32 R3, R4, 0x1f, RZ ;  /* 0x0000001f04037819 */ /* 0x000fc800000006ff */
[----:B------:R-:W1:Y:S02]  /*0b60*/  SYNCS.PHASECHK.TRANS64.TRYWAIT P1, [R2+URZ+0x19020], R3 ;  /* 0x01902003020075a7 */ /* 0x000e64000802017f */
[----:B-1----:R-:W-:Y:S05]  /*0b70*/  @!P1 BRA `(.L_x_12) ;  /* 0x000000b000889947 */ /* 0x002fea0003800000 */
.L_x_79:
[----:B------:R-:W-:Y:S01]  /*0b80*/  MOV R5, 0x1 ;  /* 0x0000000100057802 */ /* 0x000fe20000000f00 */
[----:B------:R-:W-:Y:S06]  /*0b90*/  @P2 BRA `(.L_x_13) ;  /* 0x0000000000142947 */ /* 0x000fec0003800000 */
[----:B------:R-:W-:Y:S01]  /*0ba0*/  ISETP.NE.AND P1, PT, R12, RZ, PT ;  /* 0x000000ff0c00720c */ /* 0x000fe20003f25270 */
[----:B-1----:R-:W-:-:S04]  /*0bb0*/  IMAD.MOV.U32 R3, RZ, RZ, 0x5000 ;  /* 0x00005000ff037424 */ /* 0x002fc800078e00ff */
[----:B------:R2:W-:Y:S08]  /*0bc0*/  SYNCS.ARRIVE.TRANS64 RZ, [R2+URZ+0x19000], R3 ;  /* 0x0190000302ff79a7 */ /* 0x0005f0000800003f */
[----:B------:R-:W-:Y:S05]  /*0bd0*/  @!P1 BRA `(.L_x_13) ;  /* 0x0000000000049947 */ /* 0x000fea0003800000 */
[----:B------:R-:W-:Y:S01]  /*0be0*/  BPT.TRAP 0x1 ;  /* 0x000000040000795c */ /* 0x000fe20000300000 */
.L_x_13:
[----:B-12---:R-:W1:Y:S01]  /*0bf0*/  S2R R3, SR_CgaCtaId ;  /* 0x0000000000037919 */ /* 0x006e620000008800 */
[----:B------:R-:W-:Y:S01]  /*0c00*/  R2UR UR9, R2 ;  /* 0x00000000020972ca */ /* 0x000fe200000e0000 */
[----:B------:R-:W-:Y:S01]  /*0c10*/  ULDC.64 UR4, c[0x0][0x198] ;  /* 0x0000660000047ab9 */ /* 0x000fe20000000a00 */
[----:B------:R-:W-:Y:S01]  /*0c20*/  UMOV UR6, 0x0 ;  /* 0x0000000000067882 */ /* 0x000fe20000000000 */
[----:B------:R-:W-:Y:S01]  /*0c30*/  UIADD3 UR4, UP0, UR4, 0x1f0, URZ ;  /* 0x000001f004047890 */ /* 0x000fe2000ff1e03f */
[----:B------:R-:W-:Y:S01]  /*0c40*/  MOV R2, 0x400 ;  /* 0x0000040000027802 */ /* 0x000fe20000000f00 */
[----:B------:R-:W-:Y:S01]  /*0c50*/  UMOV UR7, 0x10000000 ;  /* 0x1000000000077882 */ /* 0x000fe20000000000 */
[----:B------:R-:W-:Y:S01]  /*0c60*/  UMOV UR42, URZ ;  /* 0x0000003f002a7c82 */ /* 0x000fe20008000000 */
[----:B------:R-:W-:Y:S01]  /*0c70*/  UIADD3.X UR5, URZ, UR5, URZ, UP0, !UPT ;  /* 0x000000053f057290 */ /* 0x000fe200087fe43f */
[----:B------:R-:W-:Y:S01]  /*0c80*/  ISETP.NE.AND P2, PT, R0, RZ, PT ;  /* 0x000000ff0000720c */ /* 0x000fe20003f45270 */
[----:B------:R-:W-:Y:S01]  /*0c90*/  UMOV UR43, URZ ;  /* 0x0000003f002b7c82 */ /* 0x000fe20008000000 */
[----:B------:R-:W-:Y:S01]  /*0ca0*/  UMOV UR26, 0x20 ;  /* 0x00000020001a7882 */ /* 0x000fe20000000000 */
[----:B------:R-:W-:Y:S01]  /*0cb0*/  UMOV UR28, UR44 ;  /* 0x0000002c001c7c82 */ /* 0x000fe20008000000 */
[----:B------:R-:W-:Y:S01]  /*0cc0*/  UMOV UR29, UR45 ;  /* 0x0000002d001d7c82 */ /* 0x000fe20008000000 */
[----:B------:R-:W-:-:S02]  /*0cd0*/  UIADD3 UR40, UR9, 0x5000, URZ ;  /* 0x0000500009287890 */ /* 0x000fc4000fffe03f */
[----:B------:R-:W-:Y:S02]  /*0ce0*/  UIADD3 UR41, UR9, 0x19000, URZ ;  /* 0x0001900009297890 */ /* 0x000fe4000fffe03f */
[----:B------:R-:W-:Y:S02]  /*0cf0*/  UIADD3 UR24, UR9, 0x6000, URZ ;  /* 0x0000600009187890 */ /* 0x000fe4000fffe03f */
[----:B------:R-:W-:Y:S02]  /*0d00*/  UIADD3 UR16, UR9, 0x7000, URZ ;  /* 0x0000700009107890 */ /* 0x000fe4000fffe03f */
[----:B------:R-:W-:Y:S01]  /*0d10*/  UIADD3 UR8, UR9, 0x8000, URZ ;  /* 0x0000800009087890 */ /* 0x000fe2000fffe03f */
[----:B------:R-:W-:Y:S02]  /*0d20*/  UMOV UR27, UR43 ;  /* 0x0000002b001b7c82 */ /* 0x000fe40008000000 */
[----:B------:R2:W-:Y:S01]  /*0d30*/  UTMALDG.4D [UR40], [UR4], desc[UR6] ;  /* 0x00000628040075b4 */ /* 0x0005e20008019000 */
[----:B------:R-:W-:Y:S01]  /*0d40*/  UMOV UR25, UR41 ;  /* 0x0000002900197c82 */ /* 0x000fe20008000000 */
[----:B------:R-:W-:Y:S01]  /*0d50*/  UMOV UR18, 0x40 ;  /* 0x0000004000127882 */ /* 0x000fe20000000000 */
[----:B------:R-:W-:Y:S01]  /*0d60*/  UMOV UR20, UR44 ;  /* 0x0000002c00147c82 */ /* 0x000fe20008000000 */
[----:B------:R-:W-:Y:S01]  /*0d70*/  UMOV UR21, UR45 ;  /* 0x0000002d00157c82 */ /* 0x000fe20008000000 */
[----:B------:R-:W-:Y:S01]  /*0d80*/  UMOV UR19, UR43 ;  /* 0x0000002b00137c82 */ /* 0x000fe20008000000 */
[----:B------:R-:W-:Y:S01]  /*0d90*/  UMOV UR17, UR41 ;  /* 0x0000002900117c82 */ /* 0x000fe20008000000 */
[----:B-1----:R-:W-:Y:S01]  /*0da0*/  LEA R4, R3, R2, 0x18 ;  /* 0x0000000203047211 */ /* 0x002fe200078ec0ff */
[----:B------:R-:W-:Y:S01]  /*0db0*/  UMOV UR10, 0x60 ;  /* 0x00000060000a7882 */ /* 0x000fe20000000000 */
[----:B------:R-:W-:Y:S01]  /*0dc0*/  MOV R3, 0x1 ;  /* 0x0000000100037802 */ /* 0x000fe20000000f00 */
[----:B------:R1:W-:Y:S01]  /*0dd0*/  UTMALDG.4D [UR24], [UR4], desc[UR6] ;  /* 0x00000618040075b4 */ /* 0x0003e20008019000 */
[----:B------:R-:W-:Y:S01]  /*0de0*/  UMOV UR12, UR44 ;  /* 0x0000002c000c7c82 */ /* 0x000fe20008000000 */
[----:B------:R-:W-:Y:S01]  /*0df0*/  UMOV UR13, UR45 ;  /* 0x0000002d000d7c82 */ /* 0x000fe20008000000 */
[----:B------:R-:W-:Y:S01]  /*0e00*/  SHF.L.U32 R3, R3, 0x1f, RZ ;  /* 0x0000001f03037819 */ /* 0x000fe200000006ff */
[----:B------:R-:W-:Y:S01]  /*0e10*/  UMOV UR11, UR43 ;  /* 0x0000002b000b7c82 */ /* 0x000fe20008000000 */
[----:B------:R-:W-:Y:S01]  /*0e20*/  IMAD R2, R5, 0x8, R4 ;  /* 0x0000000805027824 */ /* 0x000fe200078e0204 */
[----:B------:R1:W-:Y:S01]  /*0e30*/  UTMALDG.4D [UR16], [UR4], desc[UR6] ;  /* 0x00000610040075b4 */ /* 0x0003e20008019000 */
[----:B--2---:R-:W-:Y:S01]  /*0e40*/  UIADD3 UR40, UR9, 0x9000, URZ ;  /* 0x0000900009287890 */ /* 0x004fe2000fffe03f */
[----:B------:R-:W-:-:S02]  /*0e50*/  UMOV UR42, 0x80 ;  /* 0x00000080002a7882 */ /* 0x000fc40000000000 */
[----:B------:R-:W-:Y:S02]  /*0e60*/  UMOV UR9, UR41 ;  /* 0x0000002900097c82 */ /* 0x000fe40008000000 */
[----:B------:R1:W-:Y:S04]  /*0e70*/  UTMALDG.4D [UR8], [UR4], desc[UR6] ;  /* 0x00000608040075b4 */ /* 0x0003e80008019000 */
[----:B------:R1:W-:Y:S01]  /*0e80*/  UTMALDG.4D [UR40], [UR4], desc[UR6] ;  /* 0x00000628040075b4 */ /* 0x0003e20008019000 */
[----:B------:R-:W2:Y:S02]  /*0e90*/  SYNCS.PHASECHK.TRANS64.TRYWAIT P1, [R2+URZ+0x19020], R3 ;  /* 0x01902003020075a7 */ /* 0x000ea4000802017f */
[----:B-12---:R-:W-:Y:S05]  /*0ea0*/  @!P1 BRA `(.L_x_14) ;  /* 0x000000ac00d09947 */ /* 0x006fea0003800000 */
.L_x_80:
[----:B------:R-:W-:Y:S01]  /*0eb0*/  MOV R8, 0x1 ;  /* 0x0000000100087802 */ /* 0x000fe20000000f00 */
[----:B------:R-:W-:Y:S06]  /*0ec0*/  @P2 BRA `(.L_x_15) ;  /* 0x0000000000142947 */ /* 0x000fec0003800000 */
[----:B------:R-:W-:Y:S01]  /*0ed0*/  ISETP.NE.AND P1, PT, R12, RZ, PT ;  /* 0x000000ff0c00720c */ /* 0x000fe20003f25270 */
[----:B-1----:R-:W-:-:S04]  /*0ee0*/  IMAD.MOV.U32 R3, RZ, RZ, 0x5000 ;  /* 0x00005000ff037424 */ /* 0x002fc800078e00ff */
[----:B------:R2:W-:Y:S08]  /*0ef0*/  SYNCS.ARRIVE.TRANS64 RZ, [R2+URZ+0x19000], R3 ;  /* 0x0190000302ff79a7 */ /* 0x0005f0000800003f */
[----:B------:R-:W-:Y:S05]  /*0f00*/  @!P1 BRA `(.L_x_15) ;  /* 0x0000000000049947 */ /* 0x000fea0003800000 */
[----:B------:R-:W-:Y:S01]  /*0f10*/  BPT.TRAP 0x1 ;  /* 0x000000040000795c */ /* 0x000fe20000300000 */
.L_x_15:
[C---:B------:R-:W-:Y:S01]  /*0f20*/  IMAD R4, R5.reuse, 0x5000, R4 ;  /* 0x0000500005047824 */ /* 0x040fe200078e0204 */
[----:B------:R-:W-:Y:S01]  /*0f30*/  R2UR UR33, R2 ;  /* 0x00000000022172ca */ /* 0x000fe200000e0000 */
[----:B------:R-:W-:Y:S01]  /*0f40*/  ULDC.64 UR4, c[0x0][0x198] ;  /* 0x0000660000047ab9 */ /* 0x000fe20000000a00 */
[----:B------:R-:W-:Y:S01]  /*0f50*/  UMOV UR35, URZ ;  /* 0x0000003f00237c82 */ /* 0x000fe20008000000 */
[----:B------:R-:W-:Y:S01]  /*0f60*/  UIADD3 UR4, UP0, UR4, 0x2f0, URZ ;  /* 0x000002f004047890 */ /* 0x000fe2000ff1e03f */
[----:B------:R-:W-:Y:S01]  /*0f70*/  R2UR UR40, R4 ;  /* 0x00000000042872ca */ /* 0x000fe200000e0000 */
[----:B------:R-:W-:Y:S01]  /*0f80*/  UMOV UR6, 0x0 ;  /* 0x0000000000067882 */ /* 0x000fe20000000000 */
[----:B------:R-:W-:Y:S01]  /*0f90*/  UMOV UR7, 0x10000000 ;  /* 0x1000000000077882 */ /* 0x000fe20000000000 */
[----:B------:R-:W-:Y:S01]  /*0fa0*/  UIADD3.X UR5, URZ, UR5, URZ, UP0, !UPT ;  /* 0x000000053f057290 */ /* 0x000fe200087fe43f */
[----:B------:R-:W-:Y:S01]  /*0fb0*/  IADD3 R5, R5, 0x1, RZ ;  /* 0x0000000105057810 */ /* 0x000fe20007ffe0ff */
[----:B------:R-:W-:Y:S01]  /*0fc0*/  UMOV UR34, URZ ;  /* 0x0000003f00227c82 */ /* 0x000fe20008000000 */
[----:B------:R-:W-:Y:S01]  /*0fd0*/  UMOV UR36, UR44 ;  /* 0x0000002c00247c82 */ /* 0x000fe20008000000 */
[----:B------:R-:W-:Y:S01]  /*0fe0*/  UMOV UR37, UR45 ;  /* 0x0000002d00257c82 */ /* 0x000fe20008000000 */
[----:B------:R-:W-:Y:S01]  /*0ff0*/  UMOV UR26, 0x20 ;  /* 0x00000020001a7882 */ /* 0x000fe20000000000 */
[----:B------:R-:W-:Y:S01]  /*1000*/  UIADD3 UR33, UR33, 0x19000, URZ ;  /* 0x0001900021217890 */ /* 0x000fe2000fffe03f */
[----:B------:R-:W-:Y:S01]  /*1010*/  UMOV UR28, UR44 ;  /* 0x0000002c001c7c82 */ /* 0x000fe20008000000 */
[----:B------:R-:W-:-:S02]  /*1020*/  UMOV UR29, UR45 ;  /* 0x0000002d001d7c82 */ /* 0x000fc40008000000 */
[----:B------:R-:W-:Y:S02]  /*1030*/  UIADD3 UR32, UR40, 0x5000, URZ ;  /* 0x0000500028207890 */ /* 0x000fe4000fffe03f */
[----:B------:R-:W-:Y:S02]  /*1040*/  UIADD3 UR24, UR40, 0x6000, URZ ;  /* 0x0000600028187890 */ /* 0x000fe4000fffe03f */
[----:B------:R-:W-:Y:S02]  /*1050*/  UIADD3 UR16, UR40, 0x7000, URZ ;  /* 0x0000700028107890 */ /* 0x000fe4000fffe03f */
[----:B------:R-:W-:Y:S02]  /*1060*/  UIADD3 UR8, UR40, 0x8000, URZ ;  /* 0x0000800028087890 */ /* 0x000fe4000fffe03f */
[----:B------:R-:W-:Y:S01]  /*1070*/  UIADD3 UR40, UR40, 0x9000, URZ ;  /* 0x0000900028287890 */ /* 0x000fe2000fffe03f */
[----:B------:R3:W-:Y:S01]  /*1080*/  UTMALDG.4D [UR32], [UR4], desc[UR6] ;  /* 0x00000620040075b4 */ /* 0x0007e20008019000 */
[----:B------:R-:W-:Y:S01]  /*1090*/  UMOV UR27, UR35 ;  /* 0x00000023001b7c82 */ /* 0x000fe20008000000 */
[----:B------:R-:W-:Y:S01]  /*10a0*/  UMOV UR25, UR33 ;  /* 0x0000002100197c82 */ /* 0x000fe20008000000 */
[----:B------:R-:W-:Y:S01]  /*10b0*/  UMOV UR18, 0x40 ;  /* 0x0000004000127882 */ /* 0x000fe20000000000 */
[----:B------:R-:W-:Y:S01]  /*10c0*/  UMOV UR20, UR44 ;  /* 0x0000002c00147c82 */ /* 0x000fe20008000000 */
[----:B------:R-:W-:Y:S01]  /*10d0*/  UMOV UR21, UR45 ;  /* 0x0000002d00157c82 */ /* 0x000fe20008000000 */
[----:B------:R-:W-:Y:S01]  /*10e0*/  UMOV UR19, UR35 ;  /* 0x0000002300137c82 */ /* 0x000fe20008000000 */
[----:B------:R-:W-:Y:S01]  /*10f0*/  UMOV UR17, UR33 ;  /* 0x0000002100117c82 */ /* 0x000fe20008000000 */
[----:B------:R-:W-:Y:S01]  /*1100*/  UMOV UR10, 0x60 ;  /* 0x00000060000a7882 */ /* 0x000fe20000000000 */
[----:B------:R-:W-:Y:S01]  /*1110*/  UMOV UR12, UR44 ;  /* 0x0000002c000c7c82 */ /* 0x000fe20008000000 */
[----:B------:R-:W-:Y:S01]  /*1120*/  UMOV UR13, UR45 ;  /* 0x0000002d000d7c82 */ /* 0x000fe20008000000 */
[----:B------:R3:W-:Y:S01]  /*1130*/  UTMALDG.4D [UR24], [UR4], desc[UR6] ;  /* 0x00000618040075b4 */ /* 0x0007e20008019000 */
[----:B------:R-:W-:Y:S01]  /*1140*/  UMOV UR11, UR35 ;  /* 0x00000023000b7c82 */ /* 0x000fe20008000000 */
[----:B------:R-:W-:Y:S01]  /*1150*/  UMOV UR9, UR33 ;  /* 0x0000002100097c82 */ /* 0x000fe20008000000 */
[----:B------:R-:W-:Y:S01]  /*1160*/  UMOV UR42, 0x80 ;  /* 0x00000080002a7882 */ /* 0x000fe20000000000 */
[----:B------:R-:W-:Y:S01]  /*1170*/  UMOV UR43, UR35 ;  /* 0x00000023002b7c82 */ /* 0x000fe20008000000 */
[----:B------:R-:W-:Y:S01]  /*1180*/  UMOV UR41, UR33 ;  /* 0x0000002100297c82 */ /* 0x000fe20008000000 */
[----:B------:R3:W-:Y:S01]  /*1190*/  UTMALDG.4D [UR16], [UR4], desc[UR6] ;  /* 0x00000610040075b4 */ /* 0x0007e20008019000 */
[----:B------:R3:W-:Y:S01]  /*11a0*/  UTMALDG.4D [UR8], [UR4], desc[UR6] ;  /* 0x00000608040075b4 */ /* 0x0007e20008019000 */
[----:B------:R3:W-:Y:S02]  /*11b0*/  UTMALDG.4D [UR40], [UR4], desc[UR6] ;  /* 0x00000628040075b4 */ /* 0x0007e40008019000 */
[----:B---3--:R-:W-:Y:S01]  /*11c0*/  NOP ;  /* 0x0000000000007918 */ /* 0x008fe20000000000 */
.L_x_11:
[----:B------:R-:W-:Y:S01]  /*11d0*/  ISETP.GE.AND P1, PT, R10, 0x41, PT ;  /* 0x000000410a00780c */ /* 0x000fe20003f26270 */
[----:B------:R-:W-:-:S12]  /*11e0*/  IMAD.MOV.U32 R4, RZ, RZ, 0x1 ;  /* 0x00000001ff047424 */ /* 0x000fd800078e00ff */
[----:B------:R-:W-:Y:S05]  /*11f0*/  @!P1 BRA `(.L_x_16) ;  /* 0x0000000400e49947 */ /* 0x000fea0003800000 */
[----:B-12---:R-:W1:Y:S01]  /*1200*/  S2R R3, SR_CgaCtaId ;  /* 0x0000000000037919 */ /* 0x006e620000008800 */
[----:B------:R-:W-:Y:S02]  /*1210*/  MOV R2, 0x400 ;  /* 0x0000040000027802 */ /* 0x000fe40000000f00 */
[----:B------:R-:W-:Y:S02]  /*1220*/  MOV R4, 0x1 ;  /* 0x0000000100047802 */ /* 0x000fe40000000f00 */
[----:B------:R-:W-:Y:S02]  /*1230*/  ISETP.NE.AND P2, PT, R0, RZ, PT ;  /* 0x000000ff0000720c */ /* 0x000fe40003f45270 */
[----:B------:R-:W-:Y:S02]  /*1240*/  SHF.L.U32 R4, R4, 0x1f, RZ ;  /* 0x0000001f04047819 */ /* 0x000fe400000006ff */
[----:B-1----:R-:W-:-:S05]  /*1250*/  LEA R2, R3, R2, 0x18 ;  /* 0x0000000203027211 */ /* 0x002fca00078ec0ff */
[----:B------:R-:W-:-:S04]  /*1260*/  IMAD R3, R5, 0x8, R2 ;  /* 0x0000000805037824 */ /* 0x000fc800078e0202 */
[----:B------:R-:W1:Y:S02]  /*1270*/  SYNCS.PHASECHK.TRANS64.TRYWAIT P1, [R3+URZ+0x19020], R4 ;  /* 0x01902004030075a7 */ /* 0x000e64000802017f */
[----:B-1----:R-:W-:Y:S05]  /*1280*/  @!P1 BRA `(.L_x_17) ;  /* 0x000000a800ec9947 */ /* 0x002fea0003800000 */
.L_x_81:
[----:B------:R-:W-:Y:S05]  /*1290*/  @P2 BRA `(.L_x_18) ;  /* 0x0000000000142947 */ /* 0x000fea0003800000 */
[----:B------:R-:W-:Y:S02]  /*12a0*/  ISETP.NE.AND P1, PT, R12, RZ, PT ;  /* 0x000000ff0c00720c */ /* 0x000fe40003f25270 */
[----:B-1----:R-:W-:-:S04]  /*12b0*/  MOV R4, 0x5000 ;  /* 0x0000500000047802 */ /* 0x002fc80000000f00 */
[----:B------:R2:W-:Y:S07]  /*12c0*/  SYNCS.ARRIVE.TRANS64 RZ, [R3+URZ+0x19000], R4 ;  /* 0x0190000403ff79a7 */ /* 0x0005ee000800003f */
[----:B------:R-:W-:Y:S05]  /*12d0*/  @!P1 BRA `(.L_x_18) ;  /* 0x0000000000049947 */ /* 0x000fea0003800000 */
[----:B------:R-:W-:Y:S01]  /*12e0*/  BPT.TRAP 0x1 ;  /* 0x000000040000795c */ /* 0x000fe20000300000 */
.L_x_18:
[----:B------:R-:W3:Y:S01]  /*12f0*/  S2R R11, SR_CgaCtaId ;  /* 0x00000000000b7919 */ /* 0x000ee20000008800 */
[----:B------:R-:W-:Y:S01]  /*1300*/  IMAD R2, R5, 0x5000, R2 ;  /* 0x0000500005027824 */ /* 0x000fe200078e0202 */
[----:B------:R-:W-:Y:S01]  /*1310*/  R2UR UR27, R8 ;  /* 0x00000000081b72ca */ /* 0x000fe200000e0000 */
[----:B------:R-:W-:Y:S01]  /*1320*/  ULDC.64 UR4, c[0x0][0x198] ;  /* 0x0000660000047ab9 */ /* 0x000fe20000000a00 */
[----:B------:R-:W-:Y:S01]  /*1330*/  R2UR UR25, R3 ;  /* 0x00000000031972ca */ /* 0x000fe200000e0000 */
[----:B------:R-:W-:Y:S01]  /*1340*/  UIADD3 UR4, UP0, UR4, 0x1f0, URZ ;  /* 0x000001f004047890 */ /* 0x000fe2000ff1e03f */
[----:B------:R-:W-:Y:S01]  /*1350*/  R2UR UR9, R2 ;  /* 0x00000000020972ca */ /* 0x000fe200000e0000 */
[----:B------:R-:W-:Y:S01]  /*1360*/  VIADD R5, R5, 0x1 ;  /* 0x0000000105057836 */ /* 0x000fe20000000000 */
[----:B------:R-:W-:Y:S01]  /*1370*/  UMOV UR6, 0x0 ;  /* 0x0000000000067882 */ /* 0x000fe20000000000 */
[----:B------:R-:W-:Y:S01]  /*1380*/  UIADD3.X UR5, URZ, UR5, URZ, UP0, !UPT ;  /* 0x000000053f057290 */ /* 0x000fe200087fe43f */
[----:B------:R-:W-:Y:S01]  /*1390*/  MOV R2, 0x400 ;  /* 0x0000040000027802 */ /* 0x000fe20000000f00 */
[----:B------:R-:W-:Y:S01]  /*13a0*/  UMOV UR7, 0x10000000 ;  /* 0x1000000000077882 */ /* 0x000fe20000000000 */
[----:B------:R-:W-:Y:S01]  /*13b0*/  UMOV UR26, URZ ;  /* 0x0000003f001a7c82 */ /* 0x000fe20008000000 */
[----:B------:R-:W-:Y:S01]  /*13c0*/  UMOV UR28, UR44 ;  /* 0x0000002c001c7c82 */ /* 0x000fe20008000000 */
[----:B------:R-:W-:Y:S01]  /*13d0*/  UMOV UR29, UR45 ;  /* 0x0000002d001d7c82 */ /* 0x000fe20008000000 */
[----:B------:R-:W-:Y:S01]  /*13e0*/  USHF.L.U32 UR27, UR27, 0x6, URZ ;  /* 0x000000061b1b7899 */ /* 0x000fe2000800063f */
[C---:B------:R-:W-:Y:S01]  /*13f0*/  ISETP.NE.AND P2, PT, R5.reuse, 0x4, PT ;  /* 0x000000040500780c */ /* 0x040fe20003f45270 */
[----:B------:R-:W-:Y:S01]  /*1400*/  UIADD3 UR25, UR25, 0x19000, URZ ;  /* 0x0001900019197890 */ /* 0x000fe2000fffe03f */
[C---:B------:R-:W-:Y:S01]  /*1410*/  ISETP.NE.AND P1, PT, R5.reuse, 0x4, PT ;  /* 0x000000040500780c */ /* 0x040fe20003f25270 */
[----:B------:R-:W-:Y:S01]  /*1420*/  UIADD3 UR24, UR9, 0x5000, URZ ;  /* 0x0000500009187890 */ /* 0x000fe2000fffe03f */
[----:B------:R-:W-:Y:S01]  /*1430*/  SEL R5, R5, RZ, P2 ;  /* 0x000000ff05057207 */ /* 0x000fe20001000000 */
[----:B------:R-:W-:Y:S01]  /*1440*/  UIADD3 UR40, UR9, 0x6000, URZ ;  /* 0x0000600009287890 */ /* 0x000fe2000fffe03f */
[----:B-12---:R-:W-:Y:S01]  /*1450*/  SEL R4, RZ, 0x1, !P1 ;  /* 0x00000001ff047807 */ /* 0x006fe20004800000 */
[----:B------:R-:W-:Y:S01]  /*1460*/  UMOV UR42, 0x20 ;  /* 0x00000020002a7882 */ /* 0x000fe20000000000 */
[----:B------:R-:W-:Y:S01]  /*1470*/  UMOV UR41, UR25 ;  /* 0x0000001900297c82 */ /* 0x000fe20008000000 */
[----:B------:R-:W-:Y:S01]  /*1480*/  UMOV UR43, UR27 ;  /* 0x0000001b002b7c82 */ /* 0x000fe20008000000 */
[----:B------:R-:W-:Y:S01]  /*1490*/  UIADD3 UR16, UR9, 0x7000, URZ ;  /* 0x0000700009107890 */ /* 0x000fe2000fffe03f */
[----:B------:R-:W-:Y:S01]  /*14a0*/  ISETP.NE.AND P2, PT, R0, RZ, PT ;  /* 0x000000ff0000720c */ /* 0x000fe20003f45270 */
[----:B------:R-:W-:Y:S01]  /*14b0*/  UTMALDG.4D [UR24], [UR4], desc[UR6] ;  /* 0x00000618040075b4 */ /* 0x000fe20008019000 */
[----:B------:R-:W-:Y:S01]  /*14c0*/  UIADD3 UR8, UR9, 0x8000, URZ ;  /* 0x0000800009087890 */ /* 0x000fe2000fffe03f */
[----:B------:R-:W-:Y:S01]  /*14d0*/  UMOV UR18, 0x40 ;  /* 0x0000004000127882 */ /* 0x000fe20000000000 */
[----:B---3--:R-:W-:Y:S01]  /*14e0*/  LEA R10, R11, R2, 0x18 ;  /* 0x000000020b0a7211 */ /* 0x008fe200078ec0ff */
[----:B------:R-:W-:Y:S01]  /*14f0*/  UMOV UR20, UR44 ;  /* 0x0000002c00147c82 */ /* 0x000fe20008000000 */
[----:B------:R-:W-:Y:S01]  /*1500*/  UMOV UR21, UR45 ;  /* 0x0000002d00157c82 */ /* 0x000fe20008000000 */
[----:B------:R-:W-:Y:S01]  /*1510*/  UMOV UR17, UR25 ;  /* 0x0000001900117c82 */ /* 0x000fe20008000000 */
[----:B------:R1:W-:Y:S01]  /*1520*/  UTMALDG.4D [UR40], [UR4], desc[UR6] ;  /* 0x00000628040075b4 */ /* 0x0003e20008019000 */
[----:B------:R-:W-:Y:S01]  /*1530*/  UMOV UR19, UR27 ;  /* 0x0000001b00137c82 */ /* 0x000fe20008000000 */
[----:B------:R-:W-:Y:S01]  /*1540*/  UMOV UR10, 0x60 ;  /* 0x00000060000a7882 */ /* 0x000fe20000000000 */
[----:B------:R-:W-:Y:S01]  /*1550*/  UMOV UR12, UR44 ;  /* 0x0000002c000c7c82 */ /* 0x000fe20008000000 */
[----:B------:R-:W-:Y:S01]  /*1560*/  UMOV UR13, UR45 ;  /* 0x0000002d000d7c82 */ /* 0x000fe20008000000 */
[----:B------:R-:W-:Y:S01]  /*1570*/  UMOV UR11, UR27 ;  /* 0x0000001b000b7c82 */ /* 0x000fe20008000000 */
[----:B------:R-:W-:-:S02]  /*1580*/  LEA R3, R5, R10, 0x3 ;  /* 0x0000000a05037211 */ /* 0x000fc400078e18ff */
[----:B------:R-:W-:Y:S01]  /*1590*/  SHF.L.U32 R2, R4, 0x1f, RZ ;  /* 0x0000001f04027819 */ /* 0x000fe200000006ff */
[----:B------:R2:W-:Y:S01]  /*15a0*/  UTMALDG.4D [UR16], [UR4], desc[UR6] ;  /* 0x00000610040075b4 */ /* 0x0005e20008019000 */
[----:B-1----:R-:W-:Y:S01]  /*15b0*/  UIADD3 UR40, UR9, 0x9000, URZ ;  /* 0x0000900009287890 */ /* 0x002fe2000fffe03f */
[----:B------:R-:W-:Y:S02]  /*15c0*/  UMOV UR42, 0x80 ;  /* 0x00000080002a7882 */ /* 0x000fe40000000000 */
[----:B------:R-:W-:Y:S02]  /*15d0*/  UMOV UR9, UR25 ;  /* 0x0000001900097c82 */ /* 0x000fe40008000000 */
[----:B------:R2:W-:Y:S04]  /*15e0*/  UTMALDG.4D [UR8], [UR4], desc[UR6] ;  /* 0x00000608040075b4 */ /* 0x0005e80008019000 */
[----:B------:R2:W-:Y:S01]  /*15f0*/  UTMALDG.4D [UR40], [UR4], desc[UR6] ;  /* 0x00000628040075b4 */ /* 0x0005e20008019000 */
[----:B------:R-:W1:Y:S02]  /*1600*/  SYNCS.PHASECHK.TRANS64.TRYWAIT P1, [R3+URZ+0x19020], R2 ;  /* 0x01902002030075a7 */ /* 0x000e64000802017f */
[----:B-12---:R-:W-:Y:S05]  /*1610*/  @!P1 BRA `(.L_x_19) ;  /* 0x000000a8001c9947 */ /* 0x006fea0003800000 */
.L_x_82:
[----:B------:R-:W-:Y:S05]  /*1620*/  @P2 BRA `(.L_x_20) ;  /* 0x0000000000142947 */ /* 0x000fea0003800000 */
[----:B------:R-:W-:Y:S01]  /*1630*/  ISETP.NE.AND P1, PT, R12, RZ, PT ;  /* 0x000000ff0c00720c */ /* 0x000fe20003f25270 */
[----:B-1----:R-:W-:-:S04]  /*1640*/  IMAD.MOV.U32 R2, RZ, RZ, 0x5000 ;  /* 0x00005000ff027424 */ /* 0x002fc800078e00ff */
[----:B------:R2:W-:Y:S08]  /*1650*/  SYNCS.ARRIVE.TRANS64 RZ, [R3+URZ+0x19000], R2 ;  /* 0x0190000203ff79a7 */ /* 0x0005f0000800003f */
[----:B------:R-:W-:Y:S05]  /*1660*/  @!P1 BRA `(.L_x_20) ;  /* 0x0000000000049947 */ /* 0x000fea0003800000 */
[----:B------:R-:W-:Y:S01]  /*1670*/  BPT.TRAP 0x1 ;  /* 0x000000040000795c */ /* 0x000fe20000300000 */
.L_x_20:
[----:B------:R-:W-:Y:S01]  /*1680*/  IMAD R10, R5, 0x5000, R10 ;  /* 0x00005000050a7824 */ /* 0x000fe200078e020a */
[----:B------:R-:W-:Y:S01]  /*1690*/  R2UR UR33, R3 ;  /* 0x00000000032172ca */ /* 0x000fe200000e0000 */
[----:B------:R-:W-:Y:S01]  /*16a0*/  ULDC.64 UR4, c[0x0][0x198] ;  /* 0x0000660000047ab9 */ /* 0x000fe20000000a00 */
[----:B------:R-:W-:Y:S01]  /*16b0*/  R2UR UR35, R8 ;  /* 0x00000000082372ca */ /* 0x000fe200000e0000 */
        /* <DEDUP_REMOVED lines=11> */
[C---:B------:R-:W-:Y:S01]  /*1770*/  ISETP.NE.AND P1, PT, R5.reuse, 0x4, PT ;  /* 0x000000040500780c */ /* 0x040fe20003f25270 */
[----:B------:R-:W-:Y:S01]  /*1780*/  USHF.L.U32 UR35, UR35, 0x6, URZ ;  /* 0x0000000623237899 */ /* 0x000fe2000800063f */
[----:B------:R-:W-:Y:S01]  /*1790*/  VIADD R8, R8, 0x1 ;  /* 0x0000000108087836 */ /* 0x000fe20000000000 */
[----:B------:R-:W-:Y:S01]  /*17a0*/  UIADD3 UR32, UR40, 0x5000, URZ ;  /* 0x0000500028207890 */ /* 0x000fe2000fffe03f */
[----:B-12---:R-:W-:Y:S01]  /*17b0*/  SEL R3, RZ, 0x1, P1 ;  /* 0x00000001ff037807 */ /* 0x006fe20000800000 */
[----:B------:R-:W-:Y:S01]  /*17c0*/  UIADD3 UR24, UR40, 0x6000, URZ ;  /* 0x0000600028187890 */ /* 0x000fe2000fffe03f */
[----:B------:R-:W-:Y:S01]  /*17d0*/  SEL R5, R5, RZ, P1 ;  /* 0x000000ff05057207 */ /* 0x000fe20000800000 */
[----:B------:R-:W-:Y:S01]  /*17e0*/  UIADD3 UR16, UR40, 0x7000, URZ ;  /* 0x0000700028107890 */ /* 0x000fe2000fffe03f */
[----:B------:R-:W-:Y:S01]  /*17f0*/  LOP3.LUT R4, R4, R3, RZ, 0x3c, !PT ;  /* 0x0000000304047212 */ /* 0x000fe200078e3cff */
[----:B------:R-:W-:-:S02]  /*1800*/  UIADD3 UR8, UR40, 0x8000, URZ ;  /* 0x0000800028087890 */ /* 0x000fc4000fffe03f */
[----:B------:R-:W-:Y:S01]  /*1810*/  UIADD3 UR40, UR40, 0x9000, URZ ;  /* 0x0000900028287890 */ /* 0x000fe2000fffe03f */
[----:B------:R3:W-:Y:S01]  /*1820*/  UTMALDG.4D [UR32], [UR4], desc[UR6] ;  /* 0x00000620040075b4 */ /* 0x0007e20008019000 */
[----:B------:R-:W-:Y:S01]  /*1830*/  UMOV UR28, UR44 ;  /* 0x0000002c001c7c82 */ /* 0x000fe20008000000 */
[----:B------:R-:W-:Y:S01]  /*1840*/  UMOV UR29, UR45 ;  /* 0x0000002d001d7c82 */ /* 0x000fe20008000000 */
        /* <DEDUP_REMOVED lines=20> */
.L_x_16:
[----:B------:R-:W-:-:S07]  /*1990*/  IADD3 R7, R7, -0x4, RZ ;  /* 0xfffffffc07077810 */ /* 0x000fce0007ffe0ff */
.L_x_10:
[----:B------:R-:W-:Y:S05]  /*19a0*/  BSYNC B0 ;  /* 0x0000000000007941 */ /* 0x000fea0003800000 */
.L_x_9:
[----:B-12---:R-:W1:Y:S01]  /*19b0*/  S2R R3, SR_CgaCtaId ;  /* 0x0000000000037919 */ /* 0x006e620000008800 */
[----:B------:R-:W-:Y:S02]  /*19c0*/  MOV R2, 0x400 ;  /* 0x0000040000027802 */ /* 0x000fe40000000f00 */
[----:B------:R-:W-:Y:S02]  /*19d0*/  SHF.L.U32 R57, RZ, 0x1f, RZ ;  /* 0x0000001fff397819 */ /* 0x000fe400000006ff */
[----:B-1----:R-:W-:-:S04]  /*19e0*/  LEA R2, R3, R2, 0x18 ;  /* 0x0000000203027211 */ /* 0x002fc800078ec0ff */
[----:B------:R-:W1:Y:S02]  /*19f0*/  SYNCS.PHASECHK.TRANS64.TRYWAIT P1, [R2+URZ+0x19040], R57 ;  /* 0x01904039020075a7 */ /* 0x000e64000802017f */
[----:B-1----:R-:W-:Y:S05]  /*1a00*/  @!P1 BRA `(.L_x_21) ;  /* 0x000000a400349947 */ /* 0x002fea0003800000 */
.L_x_83:
[----:B------:R-:W2:Y:S01]  /*1a10*/  SYNCS.PHASECHK.TRANS64.TRYWAIT P1, [R2+URZ+0x19000], R57 ;  /* 0x01900039020075a7 */ /* 0x000ea2000802017f */
[----:B------:R-:W-:-:S04]  /*1a20*/  SHF.R.S32.HI R3, RZ, 0x1f, R0 ;  /* 0x0000001fff037819 */ /* 0x000fc80000011400 */
[----:B------:R-:W-:-:S04]  /*1a30*/  LEA.HI R3, R3, R0, RZ, 0x2 ;  /* 0x0000000003037211 */ /* 0x000fc800078f10ff */
[----:B------:R-:W-:-:S05]  /*1a40*/  LOP3.LUT R3, R3, 0x7ffffffc, RZ, 0xc0, !PT ;  /* 0x7ffffffc03037812 */ /* 0x000fca00078ec0ff */
[----:B------:R-:W-:Y:S01]  /*1a50*/  IMAD.IADD R12, R0, 0x1, -R3 ;  /* 0x00000001000c7824 */ /* 0x000fe200078e0a03 */
[----:B------:R-:W-:-:S03]  /*1a60*/  MOV R3, RZ ;  /* 0x000000ff00037202 */ /* 0x000fc60000000f00 */
[----:B------:R-:W-:Y:S01]  /*1a70*/  IMAD.SHL.U32 R12, R12, 0x2, RZ ;  /* 0x000000020c0c7824 */ /* 0x000fe200078e00ff */
[----:B--2---:R-:W-:Y:S06]  /*1a80*/  @!P1 BRA `(.L_x_22) ;  /* 0x000000a400289947 */ /* 0x004fec0003800000 */
.L_x_84:
[----:B------:R-:W-:Y:S05]  /*1a90*/  WARPSYNC.ALL ;  /* 0x0000000000007948 */ /* 0x000fea0003800000 */
[C---:B------:R-:W-:Y:S01]  /*1aa0*/  R2UR UR23, R2.reuse ;  /* 0x00000000021772ca */ /* 0x040fe200000e0000 */
[----:B------:R-:W-:Y:S01]  /*1ab0*/  WARPGROUP.ARRIVE ;  /* 0x00000000000079c5 */ /* 0x000fe20000000000 */
[----:B------:R-:W-:Y:S01]  /*1ac0*/  R2UR UR4, R2 ;  /* 0x00000000020472ca */ /* 0x000fe200000e0000 */
[----:B------:R-:W-:Y:S01]  /*1ad0*/  UMOV UR7, 0x80000020 ;  /* 0x8000002000077882 */ /* 0x000fe20000000000 */
[----:B------:R-:W-:Y:S01]  /*1ae0*/  UMOV UR31, 0x80000020 ;  /* 0x80000020001f7882 */ /* 0x000fe20000000000 */
[----:B------:R-:W-:Y:S01]  /*1af0*/  UMOV UR29, UR7 ;  /* 0x00000007001d7c82 */ /* 0x000fe20008000000 */
[----:B------:R-:W-:Y:S01]  /*1b00*/  IMAD.U32 R141, RZ, RZ, UR7 ;  /* 0x00000007ff8d7e24 */ /* 0x000fe2000f8e00ff */
[----:B------:R-:W-:Y:S01]  /*1b10*/  UMOV UR7, 0x80000020 ;  /* 0x8000002000077882 */ /* 0x000fe20000000000 */
[----:B------:R-:W-:Y:S01]  /*1b20*/  UMOV UR11, 0x80000020 ;  /* 0x80000020000b7882 */ /* 0x000fe20000000000 */
[----:B------:R-:W-:Y:S01]  /*1b30*/  UMOV UR9, UR7 ;  /* 0x0000000700097c82 */ /* 0x000fe20008000000 */
[----:B------:R-:W-:Y:S01]  /*1b40*/  IMAD.U32 R139, RZ, RZ, UR7 ;  /* 0x00000007ff8b7e24 */ /* 0x000fe2000f8e00ff */
[----:B------:R-:W-:Y:S01]  /*1b50*/  UMOV UR7, 0x80000020 ;  /* 0x8000002000077882 */ /* 0x000fe20000000000 */
[----:B------:R-:W-:Y:S01]  /*1b60*/  UMOV UR57, 0x80000020 ;  /* 0x8000002000397882 */ /* 0x000fe20000000000 */
[----:B------:R-:W-:Y:S01]  /*1b70*/  UIADD3 UR23, UR23, 0x5000, URZ ;  /* 0x0000500017177890 */ /* 0x000fe2000fffe03f */
[----:B------:R-:W-:Y:S01]  /*1b80*/  IMAD.U32 R137, RZ, RZ, UR7 ;  /* 0x00000007ff897e24 */ /* 0x000fe2000f8e00ff */
[----:B------:R-:W-:Y:S01]  /*1b90*/  USHF.R.U32.HI UR4, URZ, 0x4, UR4 ;  /* 0x000000043f047899 */ /* 0x000fe20008011604 */
[C---:B------:R-:W-:Y:S01]  /*1ba0*/  IADD3 R10, R12.reuse, 0x1, RZ ;  /* 0x000000010c0a7810 */ /* 0x040fe20007ffe0ff */
[----:B------:R-:W-:Y:S01]  /*1bb0*/  USHF.R.U32.HI UR23, URZ, 0x4, UR23 ;  /* 0x000000043f177899 */ /* 0x000fe20008011617 */
[C---:B------:R-:W-:Y:S01]  /*1bc0*/  VIADD R11, R12.reuse, 0x8 ;  /* 0x000000080c0b7836 */ /* 0x040fe20000000000 */
[----:B------:R-:W-:Y:S01]  /*1bd0*/  ULOP3.LUT UR4, UR4, 0x3fff, URZ, 0xc0, !UPT ;  /* 0x00003fff04047892 */ /* 0x000fe2000f8ec03f */
[C---:B------:R-:W-:Y:S01]  /*1be0*/  IADD3 R13, R12.reuse, 0x29, RZ ;  /* 0x000000290c0d7810 */ /* 0x040fe20007ffe0ff */
[----:B------:R-:W-:Y:S01]  /*1bf0*/  ULOP3.LUT UR23, UR23, 0x3fff, URZ, 0xc0, !UPT ;  /* 0x00003fff17177892 */ /* 0x000fe2000f8ec03f */
[----:B------:R-:W-:Y:S01]  /*1c00*/  VIADD R17, R12, 0x38 ;  /* 0x000000380c117836 */ /* 0x000fe20000000000 */
[----:B------:R-:W-:-:S02]  /*1c10*/  ULOP3.LUT UR4, UR4, 0x10000, URZ, 0xfc, !UPT ;  /* 0x0001000004047892 */ /* 0x000fc4000f8efc3f */
[----:B------:R-:W-:Y:S02]  /*1c20*/  ULOP3.LUT UR30, UR23, 0x10000, URZ, 0xfc, !UPT ;  /* 0x00010000171e7892 */ /* 0x000fe4000f8efc3f */
[----:B------:R-:W-:Y:S02]  /*1c30*/  UIADD3 UR5, UR4, 0x2, URZ ;  /* 0x0000000204057890 */ /* 0x000fe4000fffe03f */
[----:B------:R-:W-:Y:S01]  /*1c40*/  UIADD3 UR10, UR30, 0x2, URZ ;  /* 0x000000021e0a7890 */ /* 0x000fe2000fffe03f */
[----:B------:R-:W-:Y:S01]  /*1c50*/  UMOV UR6, UR4 ;  /* 0x0000000400067c82 */ /* 0x000fe20008000000 */
[----:B------:R-:W-:Y:S01]  /*1c60*/  UIADD3 UR56, UR4, 0x300, URZ ;  /* 0x0000030004387890 */ /* 0x000fe2000fffe03f */
[----:B------:R-:W-:Y:S01]  /*1c70*/  MOV R140, UR6 ;  /* 0x00000006008c7c02 */ /* 0x000fe20008000f00 */
[----:B------:R-:W-:Y:S01]  /*1c80*/  UMOV UR28, UR6 ;  /* 0x00000006001c7c82 */ /* 0x000fe20008000000 */
[----:B------:R-:W-:Y:S01]  /*1c90*/  UMOV UR6, UR5 ;  /* 0x0000000500067c82 */ /* 0x000fe20008000000 */
[----:B------:R-:W-:Y:S01]  /*1ca0*/  HGMMA.64x64x16.F32 R24, gdesc[UR28], RZ, !UPT, gsb0 ;  /* 0x00e000001c1879f0 */ /* 0x000fe2000c0008ff */
[----:B------:R-:W-:Y:S01]  /*1cb0*/  UMOV UR8, UR6 ;  /* 0x0000000600087c82 */ /* 0x000fe20008000000 */
[----:B------:R-:W-:Y:S01]  /*1cc0*/  UIADD3 UR5, UR4, 0x100, URZ ;  /* 0x0000010004057890 */ /* 0x000fe2000fffe03f */
[----:B------:R-:W-:Y:S01]  /*1cd0*/  MOV R138, UR6 ;  /* 0x00000006008a7c02 */ /* 0x000fe20008000f00 */
[----:B------:R-:W-:Y:S01]  /*1ce0*/  UIADD3 UR58, UR30, 0x300, URZ ;  /* 0x000003001e3a7890 */ /* 0x000fe2000fffe03f */
[----:B------:R-:W-:Y:S01]  /*1cf0*/  UMOV UR59, 0x80000020 ;  /* 0x80000020003b7882 */ /* 0x000fe20000000000 */
[----:B------:R-:W-:-:S03]  /*1d00*/  UIADD3 UR52, UR4, 0x302, URZ ;  /* 0x0000030204347890 */ /* 0x000fc6000fffe03f */
[----:B------:R-:W-:Y:S01]  /*1d10*/  UMOV UR6, UR5 ;  /* 0x0000000500067c82 */ /* 0x000fe20008000000 */
[----:B------:R-:W-:Y:S01]  /*1d20*/  UIADD3 UR5, UR4, 0x102, URZ ;  /* 0x0000010204057890 */ /* 0x000fe2000fffe03f */
[----:B------:R-:W-:Y:S01]  /*1d30*/  MOV R136, UR6 ;  /* 0x0000000600887c02 */ /* 0x000fe20008000f00 */
[----:B------:R-:W-:Y:S01]  /*1d40*/  UIADD3 UR54, UR30, 0x302, URZ ;  /* 0x000003021e367890 */ /* 0x000fe2000fffe03f */
[----:B------:R-:W-:Y:S01]  /*1d50*/  UMOV UR53, 0x80000020 ;  /* 0x8000002000357882 */ /* 0x000fe20000000000 */
[----:B------:R-:W-:Y:S01]  /*1d60*/  UMOV UR55, 0x80000020 ;  /* 0x8000002000377882 */ /* 0x000fe20000000000 */
[----:B------:R-:W-:Y:S02]  /*1d70*/  UIADD3 UR48, UR4, 0x400, URZ ;  /* 0x0000040004307890 */ /* 0x000fe4000fffe03f */
[----:B------:R-:W-:Y:S01]  /*1d80*/  UIADD3 UR50, UR30, 0x400, URZ ;  /* 0x000004001e327890 */ /* 0x000fe2000fffe03f */
[----:B------:R-:W-:Y:S01]  /*1d90*/  UMOV UR49, 0x80000020 ;  /* 0x8000002000317882 */ /* 0x000fe20000000000 */
[----:B------:R-:W-:Y:S01]  /*1da0*/  UMOV UR51, 0x80000020 ;  /* 0x8000002000337882 */ /* 0x000fe20000000000 */
[----:B------:R-:W-:Y:S01]  /*1db0*/  ULDC UR15, c[0x0][0x604] ;  /* 0x00018100000f7ab9 */ /* 0x000fe20000000800 */
        /* <DEDUP_REMOVED lines=11> */
[----:B------:R-:W-:-:S02]  /*1e70*/  WARPGROUP.DEPBAR.LE gsb0, 0x0 ;  /* 0x00008000000079c5 */ /* 0x000fc40000010000 */
[----:B------:R-:W-:-:S06]  /*1e80*/  WARPGROUP.ARRIVE ;  /* 0x00000000000079c5 */ /* 0x000fcc0000000000 */
[----:B------:R-:W-:Y:S01]  /*1e90*/  HGMMA.64x64x16.F32 R24, gdesc[UR8], R24, gsb0 ;  /* 0x00e00000081879f0 */ /* 0x000fe20008000818 */
[----:B------:R-:W-:Y:S01]  /*1ea0*/  UIADD3 UR10, UR30, 0x100, URZ ;  /* 0x000001001e0a7890 */ /* 0x000fe2000fffe03f */
[----:B------:R-:W-:Y:S01]  /*1eb0*/  UMOV UR8, UR6 ;  /* 0x0000000600087c82 */ /* 0x000fe20008000000 */
[----:B------:R-:W-:Y:S01]  /*1ec0*/  UMOV UR9, UR7 ;  /* 0x0000000700097c82 */ /* 0x000fe20008000000 */
[----:B------:R-:W-:Y:S01]  /*1ed0*/  UMOV UR11, 0x80000020 ;  /* 0x80000020000b7882 */ /* 0x000fe20000000000 */
[----:B------:R-:W-:Y:S01]  /*1ee0*/  UMOV UR6, UR5 ;  /* 0x0000000500067c82 */ /* 0x000fe20008000000 */
[----:B------:R-:W-:Y:S01]  /*1ef0*/  UMOV UR7, 0x80000020 ;  /* 0x8000002000077882 */ /* 0x000fe20000000000 */
[----:B------:R-:W-:Y:S01]  /*1f00*/  UIADD3 UR5, UR4, 0x200, URZ ;  /* 0x0000020004057890 */ /* 0x000fe2000fffe03f */
[----:B------:R-:W-:Y:S01]  /*1f10*/  MOV R22, UR6 ;  /* 0x0000000600167c02 */ /* 0x000fe20008000f00 */
[----:B------:R-:W-:Y:S01]  /*1f20*/  IMAD.U32 R23, RZ, RZ, UR7 ;  /* 0x00000007ff177e24 */ /* 0x000fe2000f8e00ff */
        /* <DEDUP_REMOVED lines=12> */
[----:B------:R-:W-:Y:S01]  /*1ff0*/  UIADD3 UR4, UR4, 0x402, URZ ;  /* 0x0000040204047890 */ /* 0x000fe2000fffe03f */
        /* <DEDUP_REMOVED lines=9> */
[----:B------:R-:W-:Y:S01]  /*2090*/  MOV R14, UR6 ;  /* 0x00000006000e7c02 */ /* 0x000fe20008000f00 */
[----:B------:R-:W-:Y:S01]  /*20a0*/  IMAD.U32 R15, RZ, RZ, UR7 ;  /* 0x00000007ff0f7e24 */ /* 0x000fe2000f8e00ff */
[----:B------:R-:W-:Y:S01]  /*20b0*/  UMOV UR5, 0x80000020 ;  /* 0x8000002000057882 */ /* 0x000fe20000000000 */
[----:B------:R-:W-:-:S02]  /*20c0*/  WARPGROUP.DEPBAR.LE gsb0, 0x0 ;  /* 0x00008000000079c5 */ /* 0x000fc40000010000 */
[----:B------:R-:W-:-:S06]  /*20d0*/  WARPGROUP.ARRIVE ;  /* 0x00000000000079c5 */ /* 0x000fcc0000000000 */
[----:B------:R-:W-:Y:S01]  /*20e0*/  HGMMA.64x64x16.F32 R24, gdesc[UR8], R24, gsb0 ;  /* 0x00e00000081879f0 */ /* 0x000fe20008000818 */
[----:B------:R-:W-:Y:S01]  /*20f0*/  UIADD3 UR10, UR30, 0x202, URZ ;  /* 0x000002021e0a7890 */ /* 0x000fe2000fffe03f */
[----:B------:R-:W-:Y:S01]  /*2100*/  UMOV UR8, UR6 ;  /* 0x0000000600087c82 */ /* 0x000fe20008000000 */
[----:B------:R-:W-:Y:S01]  /*2110*/  UMOV UR9, UR7 ;  /* 0x0000000700097c82 */ /* 0x000fe20008000000 */
[----:B------:R-:W-:Y:S01]  /*2120*/  UMOV UR11, 0x80000020 ;  /* 0x80000020000b7882 */ /* 0x000fe20000000000 */
[----:B------:R-:W-:Y:S01]  /*2130*/  UIADD3 UR6, UR30, 0x402, URZ ;  /* 0x000004021e067890 */ /* 0x000fe2000fffe03f */
[----:B------:R-:W-:Y:S01]  /*2140*/  UMOV UR7, 0x80000020 ;  /* 0x8000002000077882 */ /* 0x000fe20000000000 */
[----:B------:R-:W-:Y:S02]  /*2150*/  WARPGROUP.DEPBAR.LE gsb0, 0x0 ;  /* 0x00008000000079c5 */ /* 0x000fe40000010000 */
[----:B------:R-:W-:-:S06]  /*2160*/  WARPGROUP.ARRIVE ;  /* 0x00000000000079c5 */ /* 0x000fcc0000000000 */
[----:B------:R-:W-:Y:S01]  /*2170*/  HGMMA.64x64x16.F32 R24, gdesc[UR8], R24, gsb0 ;  /* 0x00e00000081879f0 */ /* 0x000fe20008000818 */
[----:B------:R-:W-:Y:S01]  /*2180*/  ULDC UR9, c[0x0][0x604] ;  /* 0x0001810000097ab9 */ /* 0x000fe20000000800 */
[----:B------:R-:W-:Y:S01]  /*2190*/  ULDC UR8, c[0x0][0x604] ;  /* 0x0001810000087ab9 */ /* 0x000fe20000000800 */
[----:B------:R-:W-:Y:S01]  /*21a0*/  ULDC UR10, c[0x0][0x604] ;  /* 0x00018100000a7ab9 */ /* 0x000fe20000000800 */
[----:B------:R-:W-:Y:S01]  /*21b0*/  ULDC UR11, c[0x0][0x604] ;  /* 0x00018100000b7ab9 */ /* 0x000fe20000000800 */
[----:B------:R-:W-:Y:S02]  /*21c0*/  WARPGROUP.DEPBAR.LE gsb0, 0x0 ;  /* 0x00008000000079c5 */ /* 0x000fe40000010000 */
[----:B------:R-:W-:-:S06]  /*21d0*/  WARPGROUP.ARRIVE ;  /* 0x00000000000079c5 */ /* 0x000fcc0000000000 */
[----:B------:R-:W-:Y:S03]  /*21e0*/  HGMMA.64x64x16.F32 R24, gdesc[UR56], R24, gsb0 ;  /* 0x00e00000381879f0 */ /* 0x000fe60008000818 */
        /* <DEDUP_REMOVED lines=8> */
[----:B------:R-:W-:Y:S01]  /*2270*/  HGMMA.64x64x16.F32 R24, gdesc[UR4], R24, gsb0 ;  /* 0x00e00000041879f0 */ /* 0x000fe20008000818 */
[----:B------:R-:W-:Y:S01]  /*2280*/  ULDC UR6, c[0x0][0x28c] ;  /* 0x0000a30000067ab9 */ /* 0x000fe20000000800 */
[----:B------:R-:W-:Y:S01]  /*2290*/  ULDC UR7, c[0x0][0x28c] ;  /* 0x0000a30000077ab9 */ /* 0x000fe20000000800 */
[----:B------:R-:W-:Y:S01]  /*22a0*/  ISETP.GE.AND P2, PT, R10, UR6, PT ;  /* 0x000000060a007c0c */ /* 0x000fe2000bf46270 */
[----:B------:R-:W-:Y:S01]  /*22b0*/  ULDC UR6, c[0x0][0x28c] ;  /* 0x0000a30000067ab9 */ /* 0x000fe20000000800 */
[C---:B------:R-:W-:Y:S02]  /*22c0*/  IADD3 R10, R12.reuse, 0x9, RZ ;  /* 0x000000090c0a7810 */ /* 0x040fe40007ffe0ff */
[----:B------:R-:W-:Y:S01]  /*22d0*/  ISETP.GE.AND P3, PT, R11, UR7, PT ;  /* 0x000000070b007c0c */ /* 0x000fe2000bf66270 */
[----:B------:R-:W-:Y:S01]  /*22e0*/  VIADD R11, R12, 0x10 ;  /* 0x000000100c0b7836 */ /* 0x000fe20000000000 */
[----:B------:R-:W-:Y:S01]  /*22f0*/  ISETP.GE.AND P4, PT, R10, UR6, PT ;  /* 0x000000060a007c0c */ /* 0x000fe2000bf86270 */
[----:B------:R-:W-:Y:S01]  /*2300*/  ULDC UR6, c[0x0][0x28c] ;  /* 0x0000a30000067ab9 */ /* 0x000fe20000000800 */
[----:B------:R-:W-:Y:S01]  /*2310*/  IADD3 R10, R12, 0x11, RZ ;  /* 0x000000110c0a7810 */ /* 0x000fe20007ffe0ff */
[----:B------:R-:W-:-:S02]  /*2320*/  ULDC UR7, c[0x0][0x28c] ;  /* 0x0000a30000077ab9 */ /* 0x000fc40000000800 */
[----:B------:R-:W-:Y:S01]  /*2330*/  ISETP.GE.AND P5, PT, R11, UR7, PT ;  /* 0x000000070b007c0c */ /* 0x000fe2000bfa6270 */
[----:B------:R-:W-:Y:S01]  /*2340*/  VIADD R11, R12, 0x18 ;  /* 0x000000180c0b7836 */ /* 0x000fe20000000000 */
[----:B------:R-:W-:Y:S01]  /*2350*/  ISETP.GE.AND P6, PT, R10, UR6, PT ;  /* 0x000000060a007c0c */ /* 0x000fe2000bfc6270 */
[----:B------:R-:W-:Y:S01]  /*2360*/  ULDC UR6, c[0x0][0x28c] ;  /* 0x0000a30000067ab9 */ /* 0x000fe20000000800 */
[----:B------:R-:W-:Y:S01]  /*2370*/  IADD3 R10, R12, 0x19, RZ ;  /* 0x000000190c0a7810 */ /* 0x000fe20007ffe0ff */
[----:B------:R-:W-:Y:S02]  /*2380*/  ULDC UR7, c[0x0][0x28c] ;  /* 0x0000a30000077ab9 */ /* 0x000fe40000000800 */
[----:B------:R-:W-:Y:S01]  /*2390*/  ISETP.GE.AND P1, PT, R11, UR7, PT ;  /* 0x000000070b007c0c */ /* 0x000fe2000bf26270 */
[----:B------:R-:W-:Y:S01]  /*23a0*/  ULDC UR7, c[0x0][0x28c] ;  /* 0x0000a30000077ab9 */ /* 0x000fe20000000800 */
[----:B------:R-:W-:Y:S02]  /*23b0*/  WARPGROUP.DEPBAR.LE gsb0, 0x0 ;  /* 0x00008000000079c5 */ /* 0x000fe40000010000 */
[----:B------:R-:W-:-:S02]  /*23c0*/  FSEL R25, R25, -INF , !P2 ;  /* 0xff80000019197808 */ /* 0x000fc40005000000 */
[----:B------:R-:W-:Y:S02]  /*23d0*/  FSEL R27, R27, -INF , !P2 ;  /* 0xff8000001b1b7808 */ /* 0x000fe40005000000 */
[----:B------:R-:W-:Y:S01]  /*23e0*/  ISETP.GE.AND P2, PT, R10, UR6, PT ;  /* 0x000000060a007c0c */ /* 0x000fe2000bf46270 */
[----:B------:R-:W-:Y:S01]  /*23f0*/  VIADD R10, R12, 0x20 ;  /* 0x000000200c0a7836 */ /* 0x000fe20000000000 */
[----:B------:R-:W-:Y:S01]  /*2400*/  ULDC UR6, c[0x0][0x28c] ;  /* 0x0000a30000067ab9 */ /* 0x000fe20000000800 */
[----:B------:R-:W-:Y:S02]  /*2410*/  FSEL R56, R28, -INF , !P3 ;  /* 0xff8000001c387808 */ /* 0x000fe40005800000 */
[----:B------:R-:W-:Y:S02]  /*2420*/  FSEL R30, R30, -INF , !P3 ;  /* 0xff8000001e1e7808 */ /* 0x000fe40005800000 */
[----:B------:R-:W-:Y:S01]  /*2430*/  ISETP.GE.AND P3, PT, R10, UR6, PT ;  /* 0x000000060a007c0c */ /* 0x000fe2000bf66270 */
[----:B------:R-:W-:Y:S01]  /*2440*/  ULDC UR6, c[0x0][0x28c] ;  /* 0x0000a30000067ab9 */ /* 0x000fe20000000800 */
[----:B------:R-:W-:-:S02]  /*2450*/  FSEL R58, R29, -INF , !P4 ;  /* 0xff8000001d3a7808 */ /* 0x000fc40006000000 */
[----:B------:R-:W-:Y:S02]  /*2460*/  FSEL R31, R31, -INF , !P4 ;  /* 0xff8000001f1f7808 */ /* 0x000fe40006000000 */
[C---:B------:R-:W-:Y:S01]  /*2470*/  ISETP.GE.AND P4, PT, R12.reuse, UR6, PT ;  /* 0x000000060c007c0c */ /* 0x040fe2000bf86270 */
[----:B------:R-:W-:Y:S01]  /*2480*/  ULDC UR6, c[0x0][0x28c] ;  /* 0x0000a30000067ab9 */ /* 0x000fe20000000800 */
[----:B------:R-:W-:Y:S02]  /*2490*/  IADD3 R10, R12, 0x21, RZ ;  /* 0x000000210c0a7810 */ /* 0x000fe40007ffe0ff */
[----:B------:R-:W-:Y:S02]  /*24a0*/  FSEL R59, R32, -INF , !P5 ;  /* 0xff800000203b7808 */ /* 0x000fe40006800000 */
[----:B------:R-:W-:Y:S02]  /*24b0*/  FSEL R34, R34, -INF , !P5 ;  /* 0xff80000022227808 */ /* 0x000fe40006800000 */
[----:B------:R-:W-:-:S02]  /*24c0*/  FSEL R26, R26, -INF , !P4 ;  /* 0xff8000001a1a7808 */ /* 0x000fc40006000000 */
[----:B------:R-:W-:Y:S01]  /*24d0*/  ISETP.GE.AND P5, PT, R10, UR7, PT ;  /* 0x000000070a007c0c */ /* 0x000fe2000bfa6270 */
[----:B------:R-:W-:Y:S01]  /*24e0*/  VIADD R10, R12, 0x28 ;  /* 0x000000280c0a7836 */ /* 0x000fe20000000000 */
[----:B------:R-:W-:Y:S01]  /*24f0*/  FMNMX R11, R26, R27, !PT ;  /* 0x0000001b1a0b7209 */ /* 0x000fe20007800000 */
[----:B------:R-:W-:Y:S01]  /*2500*/  ULDC UR7, c[0x0][0x604] ;  /* 0x0001810000077ab9 */ /* 0x000fe20000000800 */
[----:B------:R-:W-:Y:S02]  /*2510*/  FSEL R33, R33, -INF , !P6 ;  /* 0xff80000021217808 */ /* 0x000fe40007000000 */
[----:B------:R-:W-:Y:S02]  /*2520*/  FSEL R35, R35, -INF , !P6 ;  /* 0xff80000023237808 */ /* 0x000fe40007000000 */
[----:B------:R-:W-:Y:S01]  /*2530*/  ISETP.GE.AND P6, PT, R10, UR6, PT ;  /* 0x000000060a007c0c */ /* 0x000fe2000bfc6270 */
[----:B------:R-:W-:Y:S01]  /*2540*/  ULDC UR6, c[0x0][0x28c] ;  /* 0x0000a30000067ab9 */ /* 0x000fe20000000800 */
[----:B------:R-:W-:-:S02]  /*2550*/  FMNMX R10, R30, R11, !PT ;  /* 0x0000000b1e0a7209 */ /* 0x000fc40007800000 */
[----:B------:R-:W-:Y:S02]  /*2560*/  FSEL R60, R36, -INF , !P1 ;  /* 0xff800000243c7808 */ /* 0x000fe40004800000 */
[----:B------:R-:W-:Y:S02]  /*2570*/  FMNMX R11, R31, R10, !PT ;  /* 0x0000000a1f0b7209 */ /* 0x000fe40007800000 */
[----:B------:R-:W-:Y:S02]  /*2580*/  FSEL R38, R38, -INF , !P1 ;  /* 0xff80000026267808 */ /* 0x000fe40004800000 */
[----:B------:R-:W-:Y:S01]  /*2590*/  ISETP.GE.AND P1, PT, R13, UR6, PT ;  /* 0x000000060d007c0c */ /* 0x000fe2000bf26270 */
[----:B------:R-:W-:Y:S01]  /*25a0*/  VIADD R13, R12, 0x30 ;  /* 0x000000300c0d7836 */ /* 0x000fe20000000000 */
[----:B------:R-:W-:Y:S01]  /*25b0*/  FMNMX R10, R34, R11, !PT ;  /* 0x0000000b220a7209 */ /* 0x000fe20007800000 */
[----:B------:R-:W-:Y:S01]  /*25c0*/  ULDC UR6, c[0x0][0x28c] ;  /* 0x0000a30000067ab9 */ /* 0x000fe20000000800 */
[----:B------:R-:W-:-:S02]  /*25d0*/  FSEL R37, R37, -INF , !P2 ;  /* 0xff80000025257808 */ /* 0x000fc40005000000 */
[----:B------:R-:W-:Y:S02]  /*25e0*/  FMNMX R11, R35, R10, !PT ;  /* 0x0000000a230b7209 */ /* 0x000fe40007800000 */
[----:B------:R-:W-:Y:S01]  /*25f0*/  FSEL R39, R39, -INF , !P2 ;  /* 0xff80000027277808 */ /* 0x000fe20005000000 */
[----:B------:R-:W3:Y:S01]  /*2600*/  LDC R10, c[0x0][0x28c] ;  /* 0x0000a300ff0a7b82 */ /* 0x000ee20000000800 */
[----:B------:R-:W-:Y:S01]  /*2610*/  ISETP.GE.AND P2, PT, R13, UR6, PT ;  /* 0x000000060d007c0c */ /* 0x000fe2000bf46270 */
[----:B------:R-:W-:Y:S01]  /*2620*/  ULDC UR6, c[0x0][0x28c] ;  /* 0x0000a30000067ab9 */ /* 0x000fe20000000800 */
[----:B------:R-:W-:Y:S02]  /*2630*/  IADD3 R13, R12, 0x31, RZ ;  /* 0x000000310c0d7810 */ /* 0x000fe40007ffe0ff */
[----:B------:R-:W-:Y:S02]  /*2640*/  FMNMX R18, R38, R11, !PT ;  /* 0x0000000b26127209 */ /* 0x000fe40007800000 */
[----:B------:R-:W-:-:S02]  /*2650*/  FSEL R24, R24, -INF , !P4 ;  /* 0xff80000018187808 */ /* 0x000fc40006000000 */
[----:B------:R-:W-:Y:S01]  /*2660*/  ISETP.GE.AND P4, PT, R13, UR6, PT ;  /* 0x000000060d007c0c */ /* 0x000fe2000bf86270 */
[----:B------:R-:W-:Y:S01]  /*2670*/  ULDC UR6, c[0x0][0x28c] ;  /* 0x0000a30000067ab9 */ /* 0x000fe20000000800 */
[----:B------:R-:W-:Y:S02]  /*2680*/  FSEL R42, R42, -INF , !P3 ;  /* 0xff8000002a2a7808 */ /* 0x000fe40005800000 */
[----:B------:R-:W-:Y:S02]  /*2690*/  FMNMX R13, R39, R18, !PT ;  /* 0x00000012270d7209 */ /* 0x000fe40007800000 */
[----:B------:R-:W-:Y:S02]  /*26a0*/  FSEL R43, R43, -INF , !P5 ;  /* 0xff8000002b2b7808 */ /* 0x000fe40006800000 */
[----:B------:R-:W-:Y:S02]  /*26b0*/  FMNMX R18, R42, R13, !PT ;  /* 0x0000000d2a127209 */ /* 0x000fe40007800000 */
[----:B------:R-:W-:-:S02]  /*26c0*/  FSEL R61, R46, -INF , !P6 ;  /* 0xff8000002e3d7808 */ /* 0x000fc40007000000 */
[----:B------:R-:W-:Y:S02]  /*26d0*/  FMNMX R28, R43, R18, !PT ;  /* 0x000000122b1c7209 */ /* 0x000fe40007800000 */
[----:B------:R-:W-:Y:S02]  /*26e0*/  FMNMX R11, R24, R25, !PT ;  /* 0x00000019180b7209 */ /* 0x000fe40007800000 */
[----:B------:R-:W-:Y:S02]  /*26f0*/  FSEL R62, R47, -INF , !P1 ;  /* 0xff8000002f3e7808 */ /* 0x000fe40004800000 */
[----:B------:R-:W-:Y:S02]  /*2700*/  FMNMX R13, R61, R28, !PT ;  /* 0x0000001c3d0d7209 */ /* 0x000fe40007800000 */
[----:B------:R-:W-:Y:S02]  /*2710*/  FMNMX R11, R56, R11, !PT ;  /* 0x0000000b380b7209 */ /* 0x000fe40007800000 */
[----:B------:R-:W-:-:S02]  /*2720*/  FSEL R63, R50, -INF , !P2 ;  /* 0xff800000323f7808 */ /* 0x000fc40005000000 */
[----:B------:R-:W-:Y:S02]  /*2730*/  FMNMX R28, R62, R13, !PT ;  /* 0x0000000d3e1c7209 */ /* 0x000fe40007800000 */
[----:B------:R-:W-:Y:S02]  /*2740*/  FSEL R40, R40, -INF , !P3 ;  /* 0xff80000028287808 */ /* 0x000fe40005800000 */
[----:B------:R-:W-:Y:S01]  /*2750*/  ISETP.GE.AND P3, PT, R17, UR6, PT ;  /* 0x0000000611007c0c */ /* 0x000fe2000bf66270 */
[----:B------:R-:W-:Y:S01]  /*2760*/  ULDC UR6, c[0x0][0x604] ;  /* 0x0001810000067ab9 */ /* 0x000fe20000000800 */
[----:B------:R-:W-:Y:S02]  /*2770*/  FMNMX R18, R58, R11, !PT ;  /* 0x0000000b3a127209 */ /* 0x000fe40007800000 */
[----:B------:R-:W-:Y:S02]  /*2780*/  IADD3 R11, R12, 0x39, RZ ;  /* 0x000000390c0b7810 */ /* 0x000fe40007ffe0ff */
[----:B------:R-:W-:-:S02]  /*2790*/  FSEL R64, R51, -INF , !P4 ;  /* 0xff80000033407808 */ /* 0x000fc40006000000 */
[----:B------:R-:W-:Y:S02]  /*27a0*/  FMNMX R17, R63, R28, !PT ;  /* 0x0000001c3f117209 */ /* 0x000fe40007800000 */
[----:B------:R-:W-:Y:S02]  /*27b0*/  FSEL R41, R41, -INF , !P5 ;  /* 0xff80000029297808 */ /* 0x000fe40006800000 */
[----:B---3--:R-:W-:Y:S02]  /*27c0*/  ISETP.GE.AND P5, PT, R11, R10, PT ;  /* 0x0000000a0b00720c */ /* 0x008fe40003fa6270 */
[----:B------:R-:W-:Y:S02]  /*27d0*/  FSEL R54, R54, -INF , !P3 ;  /* 0xff80000036367808 */ /* 0x000fe40005800000 */
[----:B------:R-:W-:Y:S02]  /*27e0*/  FMNMX R17, R64, R17, !PT ;  /* 0x0000001140117209 */ /* 0x000fe40007800000 */
[----:B------:R-:W-:-:S02]  /*27f0*/  FMNMX R18, R59, R18, !PT ;  /* 0x000000123b127209 */ /* 0x000fc40007800000 */
[----:B------:R-:W-:Y:S02]  /*2800*/  FSEL R55, R55, -INF , !P5 ;  /* 0xff80000037377808 */ /* 0x000fe40006800000 */
[----:B------:R-:W-:Y:S02]  /*2810*/  FMNMX R28, R54, R17, !PT ;  /* 0x00000011361c7209 */ /* 0x000fe40007800000 */
[----:B------:R-:W-:Y:S02]  /*2820*/  FMNMX R13, R33, R18, !PT ;  /* 0x00000012210d7209 */ /* 0x000fe40007800000 */
[----:B------:R-:W-:Y:S02]  /*2830*/  FMNMX R28, R55, R28, !PT ;  /* 0x0000001c371c7209 */ /* 0x000fe40007800000 */
[----:B------:R-:W-:Y:S02]  /*2840*/  FMNMX R18, R60, R13, !PT ;  /* 0x0000000d3c127209 */ /* 0x000fe40007800000 */
[----:B------:R-:W-:Y:S01]  /*2850*/  FSEL R47, R44, -INF , !P6 ;  /* 0xff8000002c2f7808 */ /* 0x000fe20007000000 */
[----:B------:R-:W3:Y:S01]  /*2860*/  SHFL.BFLY PT, R13, R28, 0x1, 0x1f ;  /* 0x0c201f001c0d7f89 */ /* 0x000ee200000e0000 */
[----:B------:R-:W-:-:S02]  /*2870*/  FMNMX R11, R37, R18, !PT ;  /* 0x00000012250b7209 */ /* 0x000fc40007800000 */
[----:B------:R-:W-:Y:S02]  /*2880*/  FSEL R50, R45, -INF , !P1 ;  /* 0xff8000002d327808 */ /* 0x000fe40004800000 */
[----:B------:R-:W-:Y:S02]  /*2890*/  FMNMX R18, R40, R11, !PT ;  /* 0x0000000b28127209 */ /* 0x000fe40007800000 */
[----:B------:R-:W-:Y:S02]  /*28a0*/  FSEL R51, R48, -INF , !P2 ;  /* 0xff80000030337808 */ /* 0x000fe40005000000 */
[----:B------:R-:W-:Y:S02]  /*28b0*/  FMNMX R18, R41, R18, !PT ;  /* 0x0000001229127209 */ /* 0x000fe40007800000 */
[----:B------:R-:W-:Y:S02]  /*28c0*/  FSEL R49, R49, -INF , !P4 ;  /* 0xff80000031317808 */ /* 0x000fe40006000000 */
[----:B------:R-:W-:-:S02]  /*28d0*/  FMNMX R11, R47, R18, !PT ;  /* 0x000000122f0b7209 */ /* 0x000fc40007800000 */
[----:B------:R-:W-:Y:S02]  /*28e0*/  FSEL R52, R52, -INF , !P3 ;  /* 0xff80000034347808 */ /* 0x000fe40005800000 */
[----:B------:R-:W-:Y:S02]  /*28f0*/  FMNMX R18, R50, R11, !PT ;  /* 0x0000000b32127209 */ /* 0x000fe40007800000 */
[----:B------:R-:W-:Y:S02]  /*2900*/  FSEL R53, R53, -INF , !P5 ;  /* 0xff80000035357808 */ /* 0x000fe40006800000 */
[----:B------:R-:W-:Y:S02]  /*2910*/  FMNMX R18, R51, R18, !PT ;  /* 0x0000001233127209 */ /* 0x000fe40007800000 */
[----:B---3--:R-:W-:Y:S02]  /*2920*/  FMNMX R13, R28, R13, !PT ;  /* 0x0000000d1c0d7209 */ /* 0x008fe40007800000 */
[----:B------:R-:W-:-:S03]  /*2930*/  FMNMX R11, R49, R18, !PT ;  /* 0x00000012310b7209 */ /* 0x000fc60007800000 */
[----:B------:R-:W3:Y:S01]  /*2940*/  SHFL.BFLY PT, R28, R13, 0x2, 0x1f ;  /* 0x0c401f000d1c7f89 */ /* 0x000ee200000e0000 */
[----:B------:R-:W-:-:S04]  /*2950*/  FMNMX R18, R52, R11, !PT ;  /* 0x0000000b34127209 */ /* 0x000fc80007800000 */
[----:B------:R-:W-:-:S05]  /*2960*/  FMNMX R18, R53, R18, !PT ;  /* 0x0000001235127209 */ /* 0x000fca0007800000 */
[----:B------:R-:W4:Y:S01]  /*2970*/  SHFL.BFLY PT, R11, R18, 0x1, 0x1f ;  /* 0x0c201f00120b7f89 */ /* 0x000f2200000e0000 */
[----:B---3--:R-:W-:-:S04]  /*2980*/  FMNMX R17, R13, R28, !PT ;  /* 0x0000001c0d117209 */ /* 0x008fc80007800000 */
[----:B------:R-:W-:-:S04]  /*2990*/  FSETP.NEU.AND P1, PT, R17, -INF , PT ;  /* 0xff8000001100780b */ /* 0x000fc80003f2d000 */
[----:B------:R-:W-:Y:S02]  /*29a0*/  FSEL R19, R17, RZ, P1 ;  /* 0x000000ff11137208 */ /* 0x000fe40000800000 */
[----:B----4-:R-:W-:-:S03]  /*29b0*/  FMNMX R11, R18, R11, !PT ;  /* 0x0000000b120b7209 */ /* 0x010fc60007800000 */
[----:B------:R-:W-:Y:S01]  /*29c0*/  FMUL R65, R19, UR6 ;  /* 0x0000000613417c20 */ /* 0x000fe20008400000 */
[----:B------:R-:W-:Y:S01]  /*29d0*/  ULDC UR6, c[0x0][0x604] ;  /* 0x0001810000067ab9 */ /* 0x000fe20000000800 */
[----:B------:R-:W3:Y:S02]  /*29e0*/  SHFL.BFLY PT, R28, R11, 0x2, 0x1f ;  /* 0x0c401f000b1c7f89 */ /* 0x000ee400000e0000 */
[--C-:B------:R-:W-:Y:S01]  /*29f0*/  FFMA R26, R26, UR6, -R65.reuse ;  /* 0x000000061a1a7c23 */ /* 0x100fe20008000841 */
[----:B------:R-:W-:Y:S01]  /*2a00*/  ULDC UR6, c[0x0][0x604] ;  /* 0x0001810000067ab9 */ /* 0x000fe20000000800 */
[--C-:B------:R-:W-:Y:S01]  /*2a10*/  FFMA R13, R30, UR9, -R65.reuse ;  /* 0x000000091e0d7c23 */ /* 0x100fe20008000841 */
[--C-:B------:R-:W-:Y:S01]  /*2a20*/  FFMA R27, R27, UR6, -R65.reuse ;  /* 0x000000061b1b7c23 */ /* 0x100fe20008000841 */
[--C-:B------:R-:W-:Y:S01]  /*2a30*/  FFMA R19, R34, UR15, -R65.reuse ;  /* 0x0000000f22137c23 */ /* 0x100fe20008000841 */
[----:B------:R-:W-:Y:S01]  /*2a40*/  FSETP.GEU.AND P5, PT, R26, -126, PT ;  /* 0xc2fc00001a00780b */ /* 0x000fe20003fae000 */
        /* <DEDUP_REMOVED lines=9> */
[----:B------:R-:W-:Y:S01]  /*2ae0*/  ULDC UR24, c[0x0][0x604] ;  /* 0x0001810000187ab9 */ /* 0x000fe20000000800 */
[----:B------:R-:W-:Y:S01]  /*2af0*/  ULDC UR6, c[0x0][0x604] ;  /* 0x0001810000067ab9 */ /* 0x000fe20000000800 */
[----:B------:R-:W-:Y:S01]  /*2b00*/  FFMA R31, R43, UR24, -R65 ;  /* 0x000000182b1f7c23 */ /* 0x000fe20008000841 */
[----:B------:R-:W-:Y:S01]  /*2b10*/  @!P5 FMUL R26, R26, 0.5 ;  /* 0x3f0000001a1ad820 */ /* 0x000fe20000400000 */
[----:B------:R-:W-:Y:S01]  /*2b20*/  ULDC UR9, c[0x0][0x604] ;  /* 0x0001810000097ab9 */ /* 0x000fe20000000800 */
[----:B------:R-:W-:Y:S01]  /*2b30*/  @!P2 FMUL R13, R13, 0.5 ;  /* 0x3f0000000d0da820 */ /* 0x000fe20000400000 */
[----:B------:R-:W-:Y:S01]  /*2b40*/  ULDC UR15, c[0x0][0x604] ;  /* 0x00018100000f7ab9 */ /* 0x000fe20000000800 */
[----:B------:R-:W-:Y:S01]  /*2b50*/  @!P1 FMUL R27, R27, 0.5 ;  /* 0x3f0000001b1b9820 */ /* 0x000fe20000400000 */
[----:B---3--:R-:W-:Y:S01]  /*2b60*/  FMNMX R18, R11, R28, !PT ;  /* 0x0000001c0b127209 */ /* 0x008fe20007800000 */
[----:B------:R-:W-:Y:S01]  /*2b70*/  @!P3 FMUL R19, R19, 0.5 ;  /* 0x3f0000001313b820 */ /* 0x000fe20000400000 */
[----:B------:R3:W4:Y:S01]  /*2b80*/  MUFU.EX2 R11, R26 ;  /* 0x0000001a000b7308 */ /* 0x0007220000000800 */
[----:B------:R-:W-:Y:S01]  /*2b90*/  @!P6 FMUL R30, R30, 0.5 ;  /* 0x3f0000001e1ee820 */ /* 0x000fe20000400000 */
[----:B------:R-:W-:Y:S01]  /*2ba0*/  FSETP.NEU.AND P4, PT, R18, -INF , PT ;  /* 0xff8000001200780b */ /* 0x000fe20003f8d000 */
[----:B------:R-:W-:Y:S01]  /*2bb0*/  ULDC UR12, c[0x0][0x604] ;  /* 0x00018100000c7ab9 */ /* 0x000fe20000000800 */
[----:B------:R-:W-:Y:S01]  /*2bc0*/  ULDC UR17, c[0x0][0x604] ;  /* 0x0001810000117ab9 */ /* 0x000fe20000000800 */
[----:B------:R-:W-:Y:S01]  /*2bd0*/  ULDC UR19, c[0x0][0x604] ;  /* 0x0001810000137ab9 */ /* 0x000fe20000000800 */
[----:B------:R-:W-:-:S02]  /*2be0*/  ULDC UR21, c[0x0][0x604] ;  /* 0x0001810000157ab9 */ /* 0x000fc40000000800 */
[----:B------:R-:W5:Y:S01]  /*2bf0*/  MUFU.EX2 R28, R27 ;  /* 0x0000001b001c7308 */ /* 0x000f620000000800 */
[----:B---3--:R-:W-:Y:S02]  /*2c00*/  FSEL R26, R18, RZ, P4 ;  /* 0x000000ff121a7208 */ /* 0x008fe40002000000 */
[----:B------:R-:W-:-:S03]  /*2c10*/  FSETP.GEU.AND P4, PT, R32, -126, PT ;  /* 0xc2fc00002000780b */ /* 0x000fc60003f8e000 */
[----:B------:R-:W-:Y:S01]  /*2c20*/  FMUL R26, R26, UR6 ;  /* 0x000000061a1a7c20 */ /* 0x000fe20008400000 */
[----:B------:R-:W-:Y:S01]  /*2c30*/  ULDC UR6, c[0x0][0x604] ;  /* 0x0001810000067ab9 */ /* 0x000fe20000000800 */
[----:B------:R-:W3:Y:S01]  /*2c40*/  MUFU.EX2 R13, R13 ;  /* 0x0000000d000d7308 */ /* 0x000ee20000000800 */
[----:B----4-:R-:W-:Y:S01]  /*2c50*/  @!P5 FMUL R11, R11, R11 ;  /* 0x0000000b0b0bd220 */ /* 0x010fe20000400000 */
[----:B------:R-:W-:Y:S01]  /*2c60*/  FSETP.GEU.AND P5, PT, R29, -126, PT ;  /* 0xc2fc00001d00780b */ /* 0x000fe20003fae000 */
[--C-:B------:R-:W-:Y:S01]  /*2c70*/  FFMA R24, R24, UR7, -R26.reuse ;  /* 0x0000000718187c23 */ /* 0x100fe2000800081a */
[--C-:B------:R-:W-:Y:S01]  /*2c80*/  FFMA R42, R56, UR9, -R26.reuse ;  /* 0x00000009382a7c23 */ /* 0x100fe2000800081a */
[--C-:B------:R-:W-:Y:S01]  /*2c90*/  FFMA R25, R25, UR8, -R26.reuse ;  /* 0x0000000819197c23 */ /* 0x100fe2000800081a */
[--C-:B------:R-:W-:Y:S01]  /*2ca0*/  FFMA R58, R58, UR10, -R26.reuse ;  /* 0x0000000a3a3a7c23 */ /* 0x100fe2000800081a */
[--C-:B------:R-:W-:Y:S01]  /*2cb0*/  FFMA R45, R40, UR15, -R26.reuse ;  /* 0x0000000f282d7c23 */ /* 0x100fe2000800081a */
[----:B------:R-:W4:Y:S01]  /*2cc0*/  MUFU.EX2 R19, R19 ;  /* 0x0000001300137308 */ /* 0x000f220000000800 */
[----:B-----5:R-:W-:Y:S01]  /*2cd0*/  @!P1 FMUL R28, R28, R28 ;  /* 0x0000001c1c1c9220 */ /* 0x020fe20000400000 */
[----:B------:R-:W-:Y:S01]  /*2ce0*/  FSETP.GEU.AND P1, PT, R34, -126, PT ;  /* 0xc2fc00002200780b */ /* 0x000fe20003f2e000 */
[----:B------:R-:W-:Y:S01]  /*2cf0*/  @!P4 FMUL R32, R32, 0.5 ;  /* 0x3f0000002020c820 */ /* 0x000fe20000400000 */
[--C-:B------:R-:W-:Y:S01]  /*2d00*/  FFMA R142, R33, UR12, -R26.reuse ;  /* 0x0000000c218e7c23 */ /* 0x100fe2000800081a */
[--C-:B------:R-:W-:Y:S01]  /*2d10*/  FFMA R40, R50, UR18, -R26.reuse ;  /* 0x0000001232287c23 */ /* 0x100fe2000800081a */
[--C-:B------:R-:W-:Y:S01]  /*2d20*/  FFMA R50, R61, UR6, -R65.reuse ;  /* 0x000000063d327c23 */ /* 0x100fe20008000841 */
[----:B------:R-:W-:Y:S01]  /*2d30*/  @!P5 FMUL R29, R29, 0.5 ;  /* 0x3f0000001d1dd820 */ /* 0x000fe20000400000 */
[----:B------:R-:W5:Y:S01]  /*2d40*/  MUFU.EX2 R30, R30 ;  /* 0x0000001e001e7308 */ /* 0x000f620000000800 */
[----:B---3--:R-:W-:Y:S01]  /*2d50*/  @!P2 FMUL R13, R13, R13 ;  /* 0x0000000d0d0da220 */ /* 0x008fe20000400000 */
[----:B------:R-:W-:Y:S01]  /*2d60*/  FSETP.GEU.AND P2, PT, R36, -126, PT ;  /* 0xc2fc00002400780b */ /* 0x000fe20003f4e000 */
[--C-:B------:R-:W-:Y:S01]  /*2d70*/  FFMA R39, R47, UR17, -R26.reuse ;  /* 0x000000112f277c23 */ /* 0x100fe2000800081a */
[--C-:B------:R-:W-:Y:S01]  /*2d80*/  FFMA R59, R59, UR11, -R26.reuse ;  /* 0x0000000b3b3b7c23 */ /* 0x100fe2000800081a */
[----:B------:R-:W-:Y:S01]  /*2d90*/  ULDC UR7, c[0x0][0x604] ;  /* 0x0001810000077ab9 */ /* 0x000fe20000000800 */
[----:B------:R-:W-:Y:S01]  /*2da0*/  ULDC UR6, c[0x0][0x604] ;  /* 0x0001810000067ab9 */ /* 0x000fe20000000800 */
[----:B------:R-:W-:Y:S01]  /*2db0*/  @!P1 FMUL R34, R34, 0.5 ;  /* 0x3f00000022229820 */ /* 0x000fe20000400000 */
[----:B------:R-:W3:Y:S01]  /*2dc0*/  MUFU.EX2 R32, R32 ;  /* 0x0000002000207308 */ /* 0x000ee20000000800 */
[----:B----4-:R-:W-:Y:S01]  /*2dd0*/  @!P3 FMUL R19, R19, R19 ;  /* 0x000000131313b220 */ /* 0x010fe20000400000 */
[----:B------:R-:W-:Y:S01]  /*2de0*/  FSETP.GEU.AND P3, PT, R31, -126, PT ;  /* 0xc2fc00001f00780b */ /* 0x000fe20003f6e000 */
[----:B------:R-:W-:Y:S01]  /*2df0*/  ULDC UR8, c[0x0][0x604] ;  /* 0x0001810000087ab9 */ /* 0x000fe20000000800 */
[----:B------:R-:W-:Y:S01]  /*2e00*/  ULDC UR9, c[0x0][0x604] ;  /* 0x0001810000097ab9 */ /* 0x000fe20000000800 */
[----:B------:R-:W-:Y:S01]  /*2e10*/  ULDC UR10, c[0x0][0x604] ;  /* 0x00018100000a7ab9 */ /* 0x000fe20000000800 */
[--C-:B------:R-:W-:Y:S01]  /*2e20*/  FFMA R46, R37, UR14, -R26.reuse ;  /* 0x0000000e252e7c23 */ /* 0x100fe2000800081a */
[----:B------:R-:W-:Y:S01]  /*2e30*/  @!P2 FMUL R36, R36, 0.5 ;  /* 0x3f0000002424a820 */ /* 0x000fe20000400000 */
[----:B------:R-:W4:Y:S01]  /*2e40*/  MUFU.EX2 R34, R34 ;  /* 0x0000002200227308 */ /* 0x000f220000000800 */
[----:B-----5:R-:W-:Y:S01]  /*2e50*/  @!P6 FMUL R30, R30, R30 ;  /* 0x0000001e1e1ee220 */ /* 0x020fe20000400000 */
[----:B------:R-:W5:Y:S01]  /*2e60*/  SYNCS.PHASECHK.TRANS64.TRYWAIT P6, [R2+URZ+0x19008], R57 ;  /* 0x01900839020075a7 */ /* 0x000f6200080c017f */
[--C-:B------:R-:W-:Y:S01]  /*2e70*/  FFMA R44, R41, UR16, -R26.reuse ;  /* 0x00000010292c7c23 */ /* 0x100fe2000800081a */
[--C-:B------:R-:W-:Y:S01]  /*2e80*/  FFMA R43, R53, UR22, -R26.reuse ;  /* 0x00000016352b7c23 */ /* 0x100fe2000800081a */
[--C-:B------:R-:W-:Y:S01]  /*2e90*/  FFMA R48, R60, UR13, -R26.reuse ;  /* 0x0000000d3c307c23 */ /* 0x100fe2000800081a */
[--C-:B------:R-:W-:Y:S01]  /*2ea0*/  FFMA R35, R51, UR19, -R26.reuse ;  /* 0x0000001333237c23 */ /* 0x100fe2000800081a */
[----:B------:R-:W-:Y:S01]  /*2eb0*/  @!P3 FMUL R31, R31, 0.5 ;  /* 0x3f0000001f1fb820 */ /* 0x000fe20000400000 */
[----:B------:R-:W1:Y:S01]  /*2ec0*/  MUFU.EX2 R29, R29 ;  /* 0x0000001d001d7308 */ /* 0x000e620000000800 */
[----:B---3--:R-:W-:Y:S01]  /*2ed0*/  @!P4 FMUL R32, R32, R32 ;  /* 0x000000202020c220 */ /* 0x008fe20000400000 */
[----:B------:R-:W-:Y:S01]  /*2ee0*/  FSETP.GEU.AND P4, PT, R24, -126, PT ;  /* 0xc2fc00001800780b */ /* 0x000fe20003f8e000 */
[--C-:B------:R-:W-:Y:S01]  /*2ef0*/  FFMA R37, R49, UR20, -R26.reuse ;  /* 0x0000001431257c23 */ /* 0x100fe2000800081a */
[----:B------:R-:W-:Y:S01]  /*2f00*/  FFMA R41, R52, UR21, -R26 ;  /* 0x0000001534297c23 */ /* 0x000fe2000800081a */
[--C-:B------:R-:W-:Y:S01]  /*2f10*/  FFMA R53, R62, UR7, -R65.reuse ;  /* 0x000000073e357c23 */ /* 0x100fe20008000841 */
[--C-:B------:R-:W-:Y:S01]  /*2f20*/  FFMA R144, R63, UR6, -R65.reuse ;  /* 0x000000063f907c23 */ /* 0x100fe20008000841 */
[--C-:B------:R-:W-:Y:S01]  /*2f30*/  FFMA R145, R64, UR8, -R65.reuse ;  /* 0x0000000840917c23 */ /* 0x100fe20008000841 */
[----:B------:R-:W3:Y:S01]  /*2f40*/  MUFU.EX2 R36, R36 ;  /* 0x0000002400247308 */ /* 0x000ee20000000800 */
[----:B----4-:R-:W-:Y:S01]  /*2f50*/  @!P1 FMUL R34, R34, R34 ;  /* 0x0000002222229220 */ /* 0x010fe20000400000 */
[----:B------:R-:W-:Y:S01]  /*2f60*/  FSETP.GEU.AND P1, PT, R42, -126, PT ;  /* 0xc2fc00002a00780b */ /* 0x000fe20003f2e000 */
[--C-:B------:R-:W-:Y:S01]  /*2f70*/  FFMA R146, R54, UR9, -R65.reuse ;  /* 0x0000000936927c23 */ /* 0x100fe20008000841 */
[----:B------:R-:W-:-:S03]  /*2f80*/  FFMA R148, R55, UR10, -R65 ;  /* 0x0000000a37947c23 */ /* 0x000fc60008000841 */
[----:B------:R-:W-:Y:S01]  /*2f90*/  @!P4 FMUL R24, R24, 0.5 ;  /* 0x3f0000001818c820 */ /* 0x000fe20000400000 */
[----:B------:R-:W4:Y:S01]  /*2fa0*/  MUFU.EX2 R31, R31 ;  /* 0x0000001f001f7308 */ /* 0x000f220000000800 */
[----:B-1----:R-:W-:Y:S01]  /*2fb0*/  @!P5 FMUL R29, R29, R29 ;  /* 0x0000001d1d1dd220 */ /* 0x002fe20000400000 */
[----:B------:R-:W-:-:S04]  /*2fc0*/  FSETP.GEU.AND P5, PT, R25, -126, PT ;  /* 0xc2fc00001900780b */ /* 0x000fc80003fae000 */
[----:B------:R-:W-:Y:S01]  /*2fd0*/  P2R R27, PR, RZ, 0x20 ;  /* 0x00000020ff1b7803 */ /* 0x000fe20000000000 */
[----:B------:R-:W-:Y:S01]  /*2fe0*/  @!P1 FMUL R42, R42, 0.5 ;  /* 0x3f0000002a2a9820 */ /* 0x000fe20000400000 */
[----:B------:R-:W1:Y:S01]  /*2ff0*/  MUFU.EX2 R33, R24 ;  /* 0x0000001800217308 */ /* 0x000e620000000800 */
[----:B---3--:R-:W-:Y:S01]  /*3000*/  @!P2 FMUL R36, R36, R36 ;  /* 0x000000242424a220 */ /* 0x008fe20000400000 */
[----:B------:R-:W-:-:S05]  /*3010*/  FSETP.GEU.AND P2, PT, R58, -126, PT ;  /* 0xc2fc00003a00780b */ /* 0x000fca0003f4e000 */
[----:B------:R-:W-:Y:S01]  /*3020*/  @!P5 FMUL R25, R25, 0.5 ;  /* 0x3f0000001919d820 */ /* 0x000fe20000400000 */
[----:B------:R-:W3:Y:S01]  /*3030*/  MUFU.EX2 R42, R42 ;  /* 0x0000002a002a7308 */ /* 0x000ee20000000800 */
[----:B----4-:R-:W-:Y:S01]  /*3040*/  @!P3 FMUL R31, R31, R31 ;  /* 0x0000001f1f1fb220 */ /* 0x010fe20000400000 */
[----:B------:R-:W-:Y:S02]  /*3050*/  FSETP.GEU.AND P3, PT, R50, -126, PT ;  /* 0xc2fc00003200780b */ /* 0x000fe40003f6e000 */
[----:B------:R-:W-:-:S03]  /*3060*/  FSETP.GEU.AND P5, PT, R142, -126, PT ;  /* 0xc2fc00008e00780b */ /* 0x000fc60003fae000 */
[----:B------:R-:W-:Y:S01]  /*3070*/  @!P2 FMUL R58, R58, 0.5 ;  /* 0x3f0000003a3aa820 */ /* 0x000fe20000400000 */
[----:B------:R4:W2:Y:S01]  /*3080*/  MUFU.EX2 R38, R25 ;  /* 0x0000001900267308 */ /* 0x0008a20000000800 */
[----:B-1----:R-:W-:Y:S01]  /*3090*/  @!P4 FMUL R33, R33, R33 ;  /* 0x000000212121c220 */ /* 0x002fe20000400000 */
[----:B------:R-:W-:-:S05]  /*30a0*/  FSETP.GEU.AND P4, PT, R59, -126, PT ;  /* 0xc2fc00003b00780b */ /* 0x000fca0003f8e000 */
[----:B------:R-:W-:Y:S01]  /*30b0*/  @!P3 FMUL R50, R50, 0.5 ;  /* 0x3f0000003232b820 */ /* 0x000fe20000400000 */
[----:B------:R4:W1:Y:S01]  /*30c0*/  MUFU.EX2 R47, R58 ;  /* 0x0000003a002f7308 */ /* 0x0008620000000800 */
[----:B---3-5:R-:W-:Y:S06]  /*30d0*/  @!P6 BRA `(.L_x_23) ;  /* 0x0000008c00a8e947 */ /* 0x028fec0003800000 */
.L_x_85:
[----:B------:R-:W-:Y:S01]  /*30e0*/  ISETP.NE.AND P6, PT, R27, RZ, PT ;  /* 0x000000ff1b00720c */ /* 0x000fe20003fc5270 */
[----:B------:R-:W-:Y:S01]  /*30f0*/  @!P1 FMUL R42, R42, R42 ;  /* 0x0000002a2a2a9220 */ /* 0x000fe20000400000 */
[----:B-1----:R-:W-:Y:S01]  /*3100*/  @!P2 FMUL R47, R47, R47 ;  /* 0x0000002f2f2fa220 */ /* 0x002fe20000400000 */
[----:B----4-:R-:W-:Y:S01]  /*3110*/  F2FP.F16.F32.PACK_AB R25, R28, R11 ;  /* 0x0000000b1c19723e */ /* 0x010fe200000000ff */
[----:B------:R-:W-:Y:S01]  /*3120*/  UIADD3 UR6, UR23, 0x500, URZ ;  /* 0x0000050017067890 */ /* 0x000fe2000fffe03f */
[----:B------:R-:W-:Y:S01]  /*3130*/  F2FP.F16.F32.PACK_AB R27, R30, R13 ;  /* 0x0000000d1e1b723e */ /* 0x000fe200000000ff */
[----:B------:R-:W-:Y:S01]  /*3140*/  UMOV UR7, 0x80000020 ;  /* 0x8000002000077882 */ /* 0x000fe20000000000 */
[----:B------:R-:W-:Y:S01]  /*3150*/  F2FP.F16.F32.PACK_AB R26, R47, R42 ;  /* 0x0000002a2f1a723e */ /* 0x000fe200000000ff */
[----:B------:R-:W-:Y:S01]  /*3160*/  UIADD3 UR8, UR23, 0x600, URZ ;  /* 0x0000060017087890 */ /* 0x000fe2000fffe03f */
[----:B------:R-:W-:Y:S01]  /*3170*/  @!P4 FMUL R59, R59, 0.5 ;  /* 0x3f0000003b3bc820 */ /* 0x000fe20000400000 */
[----:B------:R-:W-:Y:S01]  /*3180*/  UMOV UR15, 0x80000020 ;  /* 0x80000020000f7882 */ /* 0x000fe20000000000 */
[----:B------:R-:W-:Y:S01]  /*3190*/  UIADD3 UR10, UR23, 0x700, URZ ;  /* 0x00000700170a7890 */ /* 0x000fe2000fffe03f */
[----:B------:R-:W-:Y:S01]  /*31a0*/  FSETP.GEU.AND P1, PT, R48, -126, PT ;  /* 0xc2fc00003000780b */ /* 0x000fe20003f2e000 */
[----:B--2---:R-:W-:Y:S01]  /*31b0*/  @!P6 FMUL R38, R38, R38 ;  /* 0x000000262626e220 */ /* 0x004fe20000400000 */
[----:B------:R-:W-:Y:S01]  /*31c0*/  UMOV UR11, 0x80000020 ;  /* 0x80000020000b7882 */ /* 0x000fe20000000000 */
[----:B------:R-:W-:Y:S01]  /*31d0*/  UMOV UR14, UR8 ;  /* 0x00000008000e7c82 */ /* 0x000fe20008000000 */
[----:B------:R-:W-:Y:S01]  /*31e0*/  UIADD3 UR8, UR23, 0x900, URZ ;  /* 0x0000090017087890 */ /* 0x000fe2000fffe03f */
[----:B------:R-:W1:Y:S01]  /*31f0*/  MUFU.EX2 R49, R59 ;  /* 0x0000003b00317308 */ /* 0x000e620000000800 */
[----:B------:R-:W-:Y:S01]  /*3200*/  F2FP.F16.F32.PACK_AB R24, R38, R33 ;  /* 0x000000212618723e */ /* 0x000fe200000000ff */
[----:B------:R-:W-:Y:S01]  /*3210*/  @!P5 FMUL R142, R142, 0.5 ;  /* 0x3f0000008e8ed820 */ /* 0x000fe20000400000 */
[----:B------:R-:W-:Y:S01]  /*3220*/  FSETP.GEU.AND P2, PT, R46, -126, PT ;  /* 0xc2fc00002e00780b */ /* 0x000fe20003f4e000 */
[----:B------:R-:W-:Y:S01]  /*3230*/  UIADD3 UR12, UR23, 0x8c0, URZ ;  /* 0x000008c0170c7890 */ /* 0x000fe2000fffe03f */
[----:B------:R-:W-:Y:S01]  /*3240*/  WARPGROUP.ARRIVE ;  /* 0x00000000000079c5 */ /* 0x000fe20000000000 */
[----:B------:R-:W-:Y:S01]  /*3250*/  FSETP.GEU.AND P6, PT, R53, -126, PT ;  /* 0xc2fc00003500780b */ /* 0x000fe20003fce000 */
[----:B------:R-:W-:Y:S01]  /*3260*/  FADD R28, R28, R31 ;  /* 0x0000001f1c1c7221 */ /* 0x000fe20000000000 */
[----:B------:R-:W-:Y:S01]  /*3270*/  @!P1 FMUL R48, R48, 0.5 ;  /* 0x3f00000030309820 */ /* 0x000fe20000400000 */
[----:B------:R-:W2:Y:S01]  /*3280*/  MUFU.EX2 R52, R142 ;  /* 0x0000008e00347308 */ /* 0x000ea20000000800 */
[----:B------:R-:W-:Y:S01]  /*3290*/  IADD3 R12, R12, 0x40, RZ ;  /* 0x000000400c0c7810 */ /* 0x000fe20007ffe0ff */
[----:B------:R-:W-:Y:S01]  /*32a0*/  HGMMA.64x32x16.F32 R120, R24, gdesc[UR4].tnspB, RZ, !UPT, gsb0 ;  /* 0x4060000418787df0 */ /* 0x000fe2000c0008ff */
[----:B------:R-:W-:Y:S01]  /*32b0*/  UIADD3 UR6, UR23, 0x800, URZ ;  /* 0x0000080017067890 */ /* 0x000fe2000fffe03f */
[----:B------:R-:W-:Y:S01]  /*32c0*/  LEA.HI.SX32 R143, R143, 0xffffffff, 0x1a ;  /* 0xffffffff8f8f7811 */ /* 0x000fe200078fd2ff */
[----:B------:R-:W-:-:S02]  /*32d0*/  UMOV UR7, 0x80000020 ;  /* 0x8000002000077882 */ /* 0x000fc40000000000 */
[----:B------:R-:W-:Y:S01]  /*32e0*/  @!P2 FMUL R46, R46, 0.5 ;  /* 0x3f0000002e2ea820 */ /* 0x000fe20000400000 */
[----:B------:R-:W4:Y:S01]  /*32f0*/  MUFU.EX2 R48, R48 ;  /* 0x0000003000307308 */ /* 0x000f220000000800 */
[----:B-1----:R-:W-:Y:S01]  /*3300*/  @!P4 FMUL R49, R49, R49 ;  /* 0x000000313131c220 */ /* 0x002fe20000400000 */
[----:B------:R-:W-:Y:S01]  /*3310*/  FSETP.GEU.AND P4, PT, R44, -126, PT ;  /* 0xc2fc00002c00780b */ /* 0x000fe20003f8e000 */
[----:B------:R-:W-:-:S05]  /*3320*/  @!P6 FMUL R53, R53, 0.5 ;  /* 0x3f0000003535e820 */ /* 0x000fca0000400000 */
[----:B------:R-:W1:Y:S01]  /*3330*/  MUFU.EX2 R51, R46 ;  /* 0x0000002e00337308 */ /* 0x000e620000000800 */
[----:B--2---:R-:W-:Y:S01]  /*3340*/  @!P5 FMUL R52, R52, R52 ;  /* 0x000000343434d220 */ /* 0x004fe20000400000 */
[----:B------:R-:W-:-:S05]  /*3350*/  FSETP.GEU.AND P5, PT, R39, -126, PT ;  /* 0xc2fc00002700780b */ /* 0x000fca0003fae000 */
[----:B------:R-:W-:Y:S01]  /*3360*/  @!P4 FMUL R44, R44, 0.5 ;  /* 0x3f0000002c2cc820 */ /* 0x000fe20000400000 */
[----:B------:R-:W2:Y:S01]  /*3370*/  MUFU.EX2 R50, R50 ;  /* 0x0000003200327308 */ /* 0x000ea20000000800 */
[----:B----4-:R-:W-:Y:S01]  /*3380*/  @!P1 FMUL R48, R48, R48 ;  /* 0x0000003030309220 */ /* 0x010fe20000400000 */
[----:B------:R-:W-:-:S05]  /*3390*/  FSETP.GEU.AND P1, PT, R144, -126, PT ;  /* 0xc2fc00009000780b */ /* 0x000fca0003f2e000 */
[----:B------:R-:W-:Y:S01]  /*33a0*/  @!P5 FMUL R39, R39, 0.5 ;  /* 0x3f0000002727d820 */ /* 0x000fe20000400000 */
[----:B------:R-:W4:Y:S01]  /*33b0*/  MUFU.EX2 R53, R53 ;  /* 0x0000003500357308 */ /* 0x000f220000000800 */
[----:B-1----:R-:W-:Y:S01]  /*33c0*/  @!P2 FMUL R51, R51, R51 ;  /* 0x000000333333a220 */ /* 0x002fe20000400000 */
[----:B------:R-:W-:-:S05]  /*33d0*/  FSETP.GEU.AND P2, PT, R40, -126, PT ;  /* 0xc2fc00002800780b */ /* 0x000fca0003f4e000 */
[----:B------:R-:W-:Y:S01]  /*33e0*/  @!P1 FMUL R144, R144, 0.5 ;  /* 0x3f00000090909820 */ /* 0x000fe20000400000 */
[----:B------:R-:W1:Y:S01]  /*33f0*/  MUFU.EX2 R55, R44 ;  /* 0x0000002c00377308 */ /* 0x000e620000000800 */
[----:B--2---:R-:W-:Y:S01]  /*3400*/  @!P3 FMUL R50, R50, R50 ;  /* 0x000000323232b220 */ /* 0x004fe20000400000 */
[----:B------:R-:W-:-:S03]  /*3410*/  FSETP.GEU.AND P3, PT, R45, -126, PT ;  /* 0xc2fc00002d00780b */ /* 0x000fc60003f6e000 */
[----:B------:R-:W-:Y:S02]  /*3420*/  FADD R13, R13, R50 ;  /* 0x000000320d0d7221 */ /* 0x000fe40000000000 */
[----:B------:R-:W-:Y:S01]  /*3430*/  @!P2 FMUL R40, R40, 0.5 ;  /* 0x3f0000002828a820 */ /* 0x000fe20000400000 */
[----:B------:R-:W2:Y:S01]  /*3440*/  MUFU.EX2 R39, R39 ;  /* 0x0000002700277308 */ /* 0x000ea20000000800 */
[----:B----4-:R-:W-:Y:S01]  /*3450*/  @!P6 FMUL R53, R53, R53 ;  /* 0x000000353535e220 */ /* 0x010fe20000400000 */
[----:B------:R-:W-:Y:S01]  /*3460*/  FSETP.GEU.AND P6, PT, R145, -126, PT ;  /* 0xc2fc00009100780b */ /* 0x000fe20003fce000 */
[----:B------:R-:W-:Y:S02]  /*3470*/  WARPGROUP.DEPBAR.LE gsb0, 0x0 ;  /* 0x00008000000079c5 */ /* 0x000fe40000010000 */
[----:B------:R-:W-:Y:S02]  /*3480*/  WARPGROUP.ARRIVE ;  /* 0x00000000000079c5 */ /* 0x000fe40000000000 */
[----:B------:R-:W-:Y:S01]  /*3490*/  @!P3 FMUL R45, R45, 0.5 ;  /* 0x3f0000002d2db820 */ /* 0x000fe20000400000 */
[----:B------:R-:W4:Y:S01]  /*34a0*/  MUFU.EX2 R40, R40 ;  /* 0x0000002800287308 */ /* 0x000f220000000800 */
[----:B-1----:R-:W-:Y:S01]  /*34b0*/  @!P4 FMUL R55, R55, R55 ;  /* 0x000000373737c220 */ /* 0x002fe20000400000 */
[----:B------:R-:W-:Y:S01]  /*34c0*/  FSETP.GEU.AND P4, PT, R148, -126, PT ;  /* 0xc2fc00009400780b */ /* 0x000fe20003f8e000 */
[----:B------:R-:W-:Y:S01]  /*34d0*/  FADD R30, R30, R53 ;  /* 0x000000351e1e7221 */ /* 0x000fe20000000000 */
[----:B------:R-:W-:Y:S01]  /*34e0*/  HGMMA.64x32x16.F32 R104, R24, gdesc[UR12].tnspB, RZ, !UPT, gsb0 ;  /* 0x4060000c18687df0 */ /* 0x000fe2000c0008ff */
[----:B------:R-:W-:Y:S01]  /*34f0*/  UMOV UR15, 0x80000020 ;  /* 0x80000020000f7882 */ /* 0x000fe20000000000 */
[----:B------:R-:W-:Y:S01]  /*3500*/  FADD R38, R38, R55 ;  /* 0x0000003726267221 */ /* 0x000fe20000000000 */
[----:B------:R-:W-:Y:S01]  /*3510*/  @!P6 FMUL R145, R145, 0.5 ;  /* 0x3f0000009191e820 */ /* 0x000fe20000400000 */
        /* <DEDUP_REMOVED lines=10> */
[----:B------:R-:W-:-:S03]  /*35c0*/  FSETP.GEU.AND P3, PT, R146, -126, PT ;  /* 0xc2fc00009200780b */ /* 0x000fc60003f6e000 */
[----:B------:R-:W-:Y:S02]  /*35d0*/  FADD R33, R33, R54 ;  /* 0x0000003621217221 */ /* 0x000fe40000000000 */
        /* <DEDUP_REMOVED lines=11> */
[----:B------:R-:W-:Y:S02]  /*3690*/  WARPGROUP.DEPBAR.LE gsb0, 0x0 ;  /* 0x00008000000079c5 */ /* 0x000fe40000010000 */
[----:B------:R-:W-:-:S03]  /*36a0*/  WARPGROUP.ARRIVE ;  /* 0x00000000000079c5 */ /* 0x000fc60000000000 */
[----:B------:R-:W-:Y:S01]  /*36b0*/  @!P6 FMUL R43, R43, 0.5 ;  /* 0x3f0000002b2be820 */ /* 0x000fe20000400000 */
[----:B------:R-:W1:Y:S01]  /*36c0*/  MUFU.EX2 R45, R37 ;  /* 0x00000025002d7308 */ /* 0x000e620000000800 */
[----:B--2---:R-:W-:Y:S01]  /*36d0*/  @!P5 FMUL R44, R44, R44 ;  /* 0x0000002c2c2cd220 */ /* 0x004fe20000400000 */
[----:B------:R-:W-:Y:S01]  /*36e0*/  HGMMA.64x32x16.F32 R88, R24, gdesc[UR8].tnspB, RZ, !UPT, gsb0 ;  /* 0x4060000818587df0 */ /* 0x000fe2000c0008ff */
[----:B------:R-:W-:Y:S01]  /*36f0*/  UIADD3 UR10, UR23, 0x740, URZ ;  /* 0x00000740170a7890 */ /* 0x000fe2000fffe03f */
[----:B------:R-:W-:-:S04]  /*3700*/  UMOV UR11, 0x80000020 ;  /* 0x80000020000b7882 */ /* 0x000fc80000000000 */
[----:B------:R-:W2:Y:S01]  /*3710*/  MUFU.EX2 R145, R41 ;  /* 0x0000002900917308 */ /* 0x000ea20000000800 */
[----:B----4-:R-:W-:-:S07]  /*3720*/  @!P3 FMUL R146, R146, R146 ;  /* 0x000000929292b220 */ /* 0x010fce0000400000 */
[----:B------:R-:W4:Y:S01]  /*3730*/  MUFU.EX2 R46, R43 ;  /* 0x0000002b002e7308 */ /* 0x000f220000000800 */
[----:B-1----:R-:W-:Y:S01]  /*3740*/  @!P2 FMUL R45, R45, R45 ;  /* 0x0000002d2d2da220 */ /* 0x002fe20000400000 */
[----:B--2---:R-:W-:Y:S01]  /*3750*/  @!P1 FMUL R145, R145, R145 ;  /* 0x0000009191919220 */ /* 0x004fe20000400000 */
[----:B------:R-:W-:Y:S01]  /*3760*/  ISETP.GE.AND P1, PT, R10, 0x81, PT ;  /* 0x000000810a00780c */ /* 0x000fe20003f26270 */
[----:B----4-:R-:W-:Y:S01]  /*3770*/  @!P6 FMUL R46, R46, R46 ;  /* 0x0000002e2e2ee220 */ /* 0x010fe20000400000 */
[----:B------:R-:W-:Y:S02]  /*3780*/  WARPGROUP.DEPBAR.LE gsb0, 0x0 ;  /* 0x00008000000079c5 */ /* 0x000fe40000010000 */
[----:B------:R-:W-:-:S06]  /*3790*/  WARPGROUP.ARRIVE ;  /* 0x00000000000079c5 */ /* 0x000fcc0000000000 */
[----:B------:R-:W-:Y:S01]  /*37a0*/  HGMMA.64x32x16.F32 R72, R24, gdesc[UR4].tnspB, RZ, !UPT, gsb0 ;  /* 0x4060000418487df0 */ /* 0x000fe2000c0008ff */
[----:B------:R-:W-:Y:S01]  /*37b0*/  UMOV UR6, UR8 ;  /* 0x0000000800067c82 */ /* 0x000fe20008000000 */
[----:B------:R-:W-:Y:S01]  /*37c0*/  UMOV UR7, 0x80000020 ;  /* 0x8000002000077882 */ /* 0x000fe20000000000 */
[----:B------:R-:W-:-:S07]  /*37d0*/  UIADD3 UR8, UR23, 0x640, URZ ;  /* 0x0000064017087890 */ /* 0x000fce000fffe03f */
[----:B------:R-:W-:Y:S01]  /*37e0*/  UMOV UR14, UR8 ;  /* 0x00000008000e7c82 */ /* 0x000fe20008000000 */
[----:B------:R-:W-:Y:S01]  /*37f0*/  UIADD3 UR8, UR23, 0x940, URZ ;  /* 0x0000094017087890 */ /* 0x000fe2000fffe03f */
[----:B------:R-:W-:Y:S02]  /*3800*/  WARPGROUP.DEPBAR.LE gsb0, 0x0 ;  /* 0x00008000000079c5 */ /* 0x000fe40000010000 */
[----:B---3--:R-:W-:-:S06]  /*3810*/  WARPGROUP.ARRIVE ;  /* 0x00000000000079c5 */ /* 0x008fcc0000000000 */
[----:B------:R-:W-:Y:S01]  /*3820*/  HGMMA.64x32x16.F32 R56, R24, gdesc[UR4].tnspB, RZ, !UPT, gsb0 ;  /* 0x4060000418387df0 */ /* 0x000fe2000c0008ff */
[----:B------:R-:W-:Y:S01]  /*3830*/  UIADD3 UR6, UR23, 0x540, URZ ;  /* 0x0000054017067890 */ /* 0x000fe2000fffe03f */
[----:B------:R-:W-:Y:S01]  /*3840*/  UMOV UR7, 0x80000020 ;  /* 0x8000002000077882 */ /* 0x000fe20000000000 */
[----:B------:R-:W-:Y:S02]  /*3850*/  WARPGROUP.DEPBAR.LE gsb0, 0x0 ;  /* 0x00008000000079c5 */ /* 0x000fe40000010000 */
[----:B------:R-:W-:Y:S01]  /*3860*/  F2FP.F16.F32.PACK_AB R25, R32, R19 ;  /* 0x000000132019723e */ /* 0x000fe200000000ff */
[----:B------:R-:W-:Y:S01]  /*3870*/  FADD R19, R19, R144 ;  /* 0x0000009013137221 */ /* 0x000fe20000000000 */
[----:B------:R-:W-:Y:S02]  /*3880*/  F2FP.F16.F32.PACK_AB R27, R34, R29 ;  /* 0x0000001d221b723e */ /* 0x000fe400000000ff */
[----:B------:R-:W-:Y:S02]  /*3890*/  F2FP.F16.F32.PACK_AB R24, R52, R49 ;  /* 0x000000313418723e */ /* 0x000fe400000000ff */
[C---:B------:R-:W-:Y:S01]  /*38a0*/  F2FP.F16.F32.PACK_AB R26, R51.reuse, R48 ;  /* 0x00000030331a723e */ /* 0x040fe200000000ff */
[----:B------:R-:W-:Y:S01]  /*38b0*/  FADD R51, R51, R46 ;  /* 0x0000002e33337221 */ /* 0x000fe20000000000 */
[----:B------:R-:W-:-:S02]  /*38c0*/  FADD R48, R48, R145 ;  /* 0x0000009130307221 */ /* 0x000fc40000000000 */
[----:B------:R-:W-:-:S06]  /*38d0*/  WARPGROUP.ARRIVE ;  /* 0x00000000000079c5 */ /* 0x000fcc0000000000 */
[----:B------:R-:W-:Y:S01]  /*38e0*/  HGMMA.64x32x16.F32 R120, R24, gdesc[UR4].tnspB, R120, gsb0 ;  /* 0x4060000418787df0 */ /* 0x000fe20008000878 */
[----:B------:R-:W-:Y:S01]  /*38f0*/  UIADD3 UR6, UR23, 0x840, URZ ;  /* 0x0000084017067890 */ /* 0x000fe2000fffe03f */
[----:B------:R-:W-:Y:S01]  /*3900*/  UMOV UR7, 0x80000020 ;  /* 0x8000002000077882 */ /* 0x000fe20000000000 */
[----:B------:R-:W-:Y:S02]  /*3910*/  WARPGROUP.DEPBAR.LE gsb0, 0x0 ;  /* 0x00008000000079c5 */ /* 0x000fe40000010000 */
[----:B------:R-:W-:-:S06]  /*3920*/  WARPGROUP.ARRIVE ;  /* 0x00000000000079c5 */ /* 0x000fcc0000000000 */
[----:B------:R-:W-:Y:S01]  /*3930*/  HGMMA.64x32x16.F32 R104, R24, gdesc[UR12].tnspB, R104, gsb0 ;  /* 0x4060000c18687df0 */ /* 0x000fe20008000868 */
[----:B------:R-:W-:Y:S02]  /*3940*/  UMOV UR15, 0x80000020 ;  /* 0x80000020000f7882 */ /* 0x000fe40000000000 */
[----:B------:R-:W-:Y:S02]  /*3950*/  WARPGROUP.DEPBAR.LE gsb0, 0x0 ;  /* 0x00008000000079c5 */ /* 0x000fe40000010000 */
[----:B------:R-:W-:-:S06]  /*3960*/  WARPGROUP.ARRIVE ;  /* 0x00000000000079c5 */ /* 0x000fcc0000000000 */
[----:B------:R-:W-:Y:S01]  /*3970*/  HGMMA.64x32x16.F32 R88, R24, gdesc[UR8].tnspB, R88, gsb0 ;  /* 0x4060000818587df0 */ /* 0x000fe20008000858 */
[----:B------:R-:W-:Y:S01]  /*3980*/  UIADD3 UR10, UR23, 0x780, URZ ;  /* 0x00000780170a7890 */ /* 0x000fe2000fffe03f */
[----:B------:R-:W-:Y:S01]  /*3990*/  UMOV UR11, 0x80000020 ;  /* 0x80000020000b7882 */ /* 0x000fe20000000000 */
[----:B------:R-:W-:Y:S02]  /*39a0*/  WARPGROUP.DEPBAR.LE gsb0, 0x0 ;  /* 0x00008000000079c5 */ /* 0x000fe40000010000 */
[----:B------:R-:W-:-:S06]  /*39b0*/  WARPGROUP.ARRIVE ;  /* 0x00000000000079c5 */ /* 0x000fcc0000000000 */
[----:B------:R-:W-:Y:S01]  /*39c0*/  HGMMA.64x32x16.F32 R72, R24, gdesc[UR4].tnspB, R72, gsb0 ;  /* 0x4060000418487df0 */ /* 0x000fe20008000848 */
[----:B------:R-:W-:Y:S01]  /*39d0*/  UMOV UR6, UR8 ;  /* 0x0000000800067c82 */ /* 0x000fe20008000000 */
[----:B------:R-:W-:Y:S01]  /*39e0*/  UMOV UR7, 0x80000020 ;  /* 0x8000002000077882 */ /* 0x000fe20000000000 */
[----:B------:R-:W-:-:S07]  /*39f0*/  UIADD3 UR8, UR23, 0x680, URZ ;  /* 0x0000068017087890 */ /* 0x000fce000fffe03f */
[----:B------:R-:W-:Y:S01]  /*3a00*/  UMOV UR14, UR8 ;  /* 0x00000008000e7c82 */ /* 0x000fe20008000000 */
[----:B------:R-:W-:Y:S01]  /*3a10*/  UIADD3 UR8, UR23, 0x980, URZ ;  /* 0x0000098017087890 */ /* 0x000fe2000fffe03f */
[----:B------:R-:W-:Y:S02]  /*3a20*/  WARPGROUP.DEPBAR.LE gsb0, 0x0 ;  /* 0x00008000000079c5 */ /* 0x000fe40000010000 */
[----:B------:R-:W-:-:S06]  /*3a30*/  WARPGROUP.ARRIVE ;  /* 0x00000000000079c5 */ /* 0x000fcc0000000000 */
[----:B------:R-:W-:Y:S01]  /*3a40*/  HGMMA.64x32x16.F32 R56, R24, gdesc[UR4].tnspB, R56, gsb0 ;  /* 0x4060000418387df0 */ /* 0x000fe20008000838 */
[----:B------:R-:W-:Y:S01]  /*3a50*/  UIADD3 UR6, UR23, 0x580, URZ ;  /* 0x0000058017067890 */ /* 0x000fe2000fffe03f */
[----:B------:R-:W-:Y:S01]  /*3a60*/  UMOV UR7, 0x80000020 ;  /* 0x8000002000077882 */ /* 0x000fe20000000000 */
[----:B------:R-:W-:Y:S02]  /*3a70*/  WARPGROUP.DEPBAR.LE gsb0, 0x0 ;  /* 0x00008000000079c5 */ /* 0x000fe40000010000 */
[----:B------:R-:W-:Y:S01]  /*3a80*/  F2FP.F16.F32.PACK_AB R25, R31, R36 ;  /* 0x000000241f19723e */ /* 0x000fe200000000ff */
[----:B------:R-:W-:Y:S01]  /*3a90*/  FADD R36, R11, R36 ;  /* 0x000000240b247221 */ /* 0x000fe20000000000 */
[----:B------:R-:W-:Y:S01]  /*3aa0*/  F2FP.F16.F32.PACK_AB R27, R53, R50 ;  /* 0x00000032351b723e */ /* 0x000fe200000000ff */
[----:B------:R-:W-:Y:S01]  /*3ab0*/  VIADD R11, R2, 0x19020 ;  /* 0x00019020020b7836 */ /* 0x000fe20000000000 */
[----:B------:R-:W-:Y:S01]  /*3ac0*/  F2FP.F16.F32.PACK_AB R24, R55, R54 ;  /* 0x000000363718723e */ /* 0x000fe200000000ff */
[----:B------:R-:W-:Y:S01]  /*3ad0*/  FADD R19, R36, R19 ;  /* 0x0000001324137221 */ /* 0x000fe20000000000 */
[----:B------:R-:W-:Y:S01]  /*3ae0*/  F2FP.F16.F32.PACK_AB R26, R40, R39 ;  /* 0x00000027281a723e */ /* 0x000fe200000000ff */
[----:B------:R-:W-:Y:S01]  /*3af0*/  FADD R40, R47, R40 ;  /* 0x000000282f287221 */ /* 0x000fe20000000000 */
[----:B------:R-:W-:-:S02]  /*3b00*/  FADD R39, R42, R39 ;  /* 0x000000272a277221 */ /* 0x000fc40000000000 */
[----:B------:R-:W-:Y:S01]  /*3b10*/  WARPGROUP.ARRIVE ;  /* 0x00000000000079c5 */ /* 0x000fe20000000000 */
[----:B------:R-:W-:Y:S01]  /*3b20*/  FADD R51, R40, R51 ;  /* 0x0000003328337221 */ /* 0x000fe20000000000 */
[----:B------:R-:W-:-:S04]  /*3b30*/  FADD R48, R39, R48 ;  /* 0x0000003027307221 */ /* 0x000fc80000000000 */
        /* <DEDUP_REMOVED lines=28> */
[----:B------:R-:W-:Y:S01]  /*3d00*/  FADD R146, R29, R146 ;  /* 0x000000921d927221 */ /* 0x000fe20000000000 */
[----:B------:R-:W-:Y:S01]  /*3d10*/  F2FP.F16.F32.PACK_AB R24, R45, R44 ;  /* 0x0000002c2d18723e */ /* 0x000fe200000000ff */
[----:B------:R-:W-:Y:S01]  /*3d20*/  FADD R149, R34, R149 ;  /* 0x0000009522957221 */ /* 0x000fe20000000000 */
[----:B------:R-:W-:Y:S01]  /*3d30*/  F2FP.F16.F32.PACK_AB R26, R46, R145 ;  /* 0x000000912e1a723e */ /* 0x000fe200000000ff */
[----:B------:R-:W-:Y:S01]  /*3d40*/  FADD R45, R52, R45 ;  /* 0x0000002d342d7221 */ /* 0x000fe20000000000 */
[----:B------:R-:W-:Y:S01]  /*3d50*/  FADD R44, R49, R44 ;  /* 0x0000002c312c7221 */ /* 0x000fe20000000000 */
[----:B------:R-:W-:Y:S01]  /*3d60*/  FADD R146, R13, R146 ;  /* 0x000000920d927221 */ /* 0x000fe20000000000 */
[----:B------:R-:W-:Y:S01]  /*3d70*/  WARPGROUP.ARRIVE ;  /* 0x00000000000079c5 */ /* 0x000fe20000000000 */
[----:B------:R-:W-:Y:S01]  /*3d80*/  FADD R28, R28, R147 ;  /* 0x000000931c1c7221 */ /* 0x000fe20000000000 */
[----:B------:R-:W-:Y:S01]  /*3d90*/  FADD R149, R30, R149 ;  /* 0x000000951e957221 */ /* 0x000fe20000000000 */
[----:B------:R-:W-:Y:S01]  /*3da0*/  FADD R38, R38, R45 ;  /* 0x0000002d26267221 */ /* 0x000fe20000000000 */
[----:B------:R-:W-:Y:S01]  /*3db0*/  FADD R33, R33, R44 ;  /* 0x0000002c21217221 */ /* 0x000fe20000000000 */
[----:B------:R-:W-:Y:S01]  /*3dc0*/  FADD R19, R19, R146 ;  /* 0x0000009213137221 */ /* 0x000fe20000000000 */
[----:B------:R-:W-:Y:S01]  /*3dd0*/  HGMMA.64x32x16.F32 R120, R24, gdesc[UR4].tnspB, R120, gsb0 ;  /* 0x4060000418787df0 */ /* 0x000fe20008000878 */
[----:B------:R-:W-:Y:S01]  /*3de0*/  UIADD3 UR6, UR23, 0x9c0, URZ ;  /* 0x000009c017067890 */ /* 0x000fe2000fffe03f */
[----:B------:R-:W-:Y:S01]  /*3df0*/  FADD R28, R28, R149 ;  /* 0x000000951c1c7221 */ /* 0x000fe20000000000 */
[----:B------:R-:W-:Y:S01]  /*3e00*/  UMOV UR7, 0x80000020 ;  /* 0x8000002000077882 */ /* 0x000fe20000000000 */
[----:B------:R-:W-:Y:S01]  /*3e10*/  FADD R38, R38, R51 ;  /* 0x0000003326267221 */ /* 0x000fe20000000000 */
[----:B------:R-:W-:Y:S01]  /*3e20*/  FADD R33, R33, R48 ;  /* 0x0000003021217221 */ /* 0x000fe20000000000 */
[----:B------:R-:W-:Y:S01]  /*3e30*/  FADD R10, R19, R28 ;  /* 0x0000001c130a7221 */ /* 0x000fe20000000000 */
[----:B------:R-:W-:-:S02]  /*3e40*/  IMAD.MOV.U32 R19, RZ, RZ, 0x2 ;  /* 0x00000002ff137424 */ /* 0x000fc400078e00ff */
[----:B------:R-:W-:Y:S01]  /*3e50*/  FADD R13, R33, R38 ;  /* 0x00000026210d7221 */ /* 0x000fe20000000000 */
[----:B------:R-:W-:Y:S02]  /*3e60*/  WARPGROUP.DEPBAR.LE gsb0, 0x0 ;  /* 0x00008000000079c5 */ /* 0x000fe40000010000 */
[----:B------:R-:W-:-:S06]  /*3e70*/  WARPGROUP.ARRIVE ;  /* 0x00000000000079c5 */ /* 0x000fcc0000000000 */
[----:B------:R-:W-:Y:S01]  /*3e80*/  HGMMA.64x32x16.F32 R104, R24, gdesc[UR12].tnspB, R104, gsb0 ;  /* 0x4060000c18687df0 */ /* 0x000fe20008000868 */
[----:B------:R-:W-:Y:S01]  /*3e90*/  ULDC UR14, c[0x0][0x604] ;  /* 0x00018100000e7ab9 */ /* 0x000fe20000000800 */
[----:B------:R-:W-:Y:S01]  /*3ea0*/  ULDC UR15, c[0x0][0x28c] ;  /* 0x0000a300000f7ab9 */ /* 0x000fe20000000800 */
[----:B------:R-:W-:Y:S02]  /*3eb0*/  WARPGROUP.DEPBAR.LE gsb0, 0x0 ;  /* 0x00008000000079c5 */ /* 0x000fe40000010000 */
[----:B------:R-:W-:-:S06]  /*3ec0*/  WARPGROUP.ARRIVE ;  /* 0x00000000000079c5 */ /* 0x000fcc0000000000 */
[----:B------:R-:W-:Y:S01]  /*3ed0*/  HGMMA.64x32x16.F32 R88, R24, gdesc[UR8].tnspB, R88, gsb0 ;  /* 0x4060000818587df0 */ /* 0x000fe20008000858 */
[----:B------:R-:W-:Y:S01]  /*3ee0*/  UMOV UR10, UR12 ;  /* 0x0000000c000a7c82 */ /* 0x000fe20008000000 */
[----:B------:R-:W-:Y:S01]  /*3ef0*/  UMOV UR11, 0x80000020 ;  /* 0x80000020000b7882 */ /* 0x000fe20000000000 */
[----:B------:R-:W-:Y:S02]  /*3f00*/  WARPGROUP.DEPBAR.LE gsb0, 0x0 ;  /* 0x00008000000079c5 */ /* 0x000fe40000010000 */
[----:B------:R-:W-:-:S06]  /*3f10*/  WARPGROUP.ARRIVE ;  /* 0x00000000000079c5 */ /* 0x000fcc0000000000 */
[----:B------:R-:W-:Y:S03]  /*3f20*/  HGMMA.64x32x16.F32 R72, R24, gdesc[UR8].tnspB, R72, gsb0 ;  /* 0x4060000818487df0 */ /* 0x000fe60008000848 */
[----:B------:R-:W-:Y:S02]  /*3f30*/  WARPGROUP.DEPBAR.LE gsb0, 0x0 ;  /* 0x00008000000079c5 */ /* 0x000fe40000010000 */
[----:B------:R-:W-:-:S06]  /*3f40*/  WARPGROUP.ARRIVE ;  /* 0x00000000000079c5 */ /* 0x000fcc0000000000 */
[----:B------:R-:W-:Y:S03]  /*3f50*/  HGMMA.64x32x16.F32 R56, R24, gdesc[UR4].tnspB, R56, gsb0 ;  /* 0x4060000418387df0 */ /* 0x000fe60008000838 */
[----:B------:R-:W-:Y:S02]  /*3f60*/  WARPGROUP.DEPBAR.LE gsb0, 0x0 ;  /* 0x00008000000079c5 */ /* 0x000fe40000010000 */
[----:B------:R-:W-:-:S04]  /*3f70*/  PRMT R24, RZ, 0x654, R11 ;  /* 0x00000654ff187816 */ /* 0x000fc8000000000b */
[----:B------:R1:W-:Y:S01]  /*3f80*/  SYNCS.ARRIVE.TRANS64.RED.A1T0 RZ, [R24+URZ], RZ ;  /* 0x000000ff18ff79a7 */ /* 0x0003e2000810043f */
[----:B------:R-:W-:Y:S05]  /*3f90*/  @!P1 BRA `(.L_x_24) ;  /* 0x0000002c00089947 */ /* 0x000fea0003800000 */
[----:B------:R-:W-:Y:S01]  /*3fa0*/  MOV R147, R18 ;  /* 0x0000001200937202 */ /* 0x000fe20000000f00 */
[----:B------:R-:W-:Y:S01]  /*3fb0*/  IMAD.MOV.U32 R145, RZ, RZ, R17 ;  /* 0x000000ffff917224 */ /* 0x000fe200078e0011 */
[----:B------:R-:W-:Y:S01]  /*3fc0*/  MOV R19, 0x2 ;  /* 0x0000000200137802 */ /* 0x000fe20000000f00 */
[----:B------:R-:W-:Y:S01]  /*3fd0*/  IMAD.MOV.U32 R6, RZ, RZ, 0x1 ;  /* 0x00000001ff067424 */ /* 0x000fe200078e00ff */
[----:B------:R-:W-:Y:S01]  /*3fe0*/  MOV R3, RZ ;  /* 0x000000ff00037202 */ /* 0x000fe20000000f00 */
[----:B------:R-:W-:Y:S01]  /*3ff0*/  ULDC.64 UR38, c[0x0][0x198] ;  /* 0x0000660000267ab9 */ /* 0x000fe20000000a00 */
[----:B------:R-:W-:-:S05]  /*4000*/  ULDC UR22, c[0x0][0x604] ;  /* 0x0001810000167ab9 */ /* 0x000fca0000000800 */
.L_x_36:
[----:B------:R-:W-:Y:S01]  /*4010*/  IMAD R18, R19, 0x8, R2 ;  /* 0x0000000813127824 */ /* 0x000fe200078e0202 */
[----:B------:R-:W-:-:S07]  /*4020*/  SHF.L.U32 R17, R3, 0x1f, RZ ;  /* 0x0000001f03117819 */ /* 0x000fce00000006ff */
[----:B------:R-:W-:Y:S05]  /*4030*/  YIELD ;  /* 0x0000000000007946 */ /* 0x000fea0003800000 */
[----:B------:R-:W2:Y:S01]  /*4040*/  SYNCS.PHASECHK.TRANS64.TRYWAIT P2, [R18+URZ+0x19000], R17 ;  /* 0x01900011120075a7 */ /* 0x000ea2000804017f */
[C---:B------:R-:W-:Y:S02]  /*4050*/  ISETP.GT.AND P1, PT, R143.reuse, 0x2, PT ;  /* 0x000000028f00780c */ /* 0x040fe40003f24270 */
[----:B------:R-:W-:Y:S01]  /*4060*/  IADD3 R143, R143, -0x1, RZ ;  /* 0xffffffff8f8f7810 */ /* 0x000fe20007ffe0ff */
[----:B--2---:R-:W-:Y:S10]  /*4070*/  @!P2 BRA `(.L_x_25) ;  /* 0x0000007c00d4a947 */ /* 0x004ff40003800000 */
.L_x_86:
[----:B------:R-:W-:Y:S05]  /*4080*/  WARPSYNC.ALL ;  /* 0x0000000000007948 */ /* 0x000fea0003800000 */
[----:B------:R-:W-:Y:S01]  /*4090*/  R2UR UR6, R19 ;  /* 0x00000000130672ca */ /* 0x000fe200000e0000 */
[----:B-1----:R-:W-:Y:S01]  /*40a0*/  WARPGROUP.ARRIVE ;  /* 0x00000000000079c5 */ /* 0x002fe20000000000 */
[----:B------:R-:W-:Y:S01]  /*40b0*/  R2UR UR12, R140 ;  /* 0x000000008c0c72ca */ /* 0x000fe200000e0000 */
[----:B------:R-:W-:Y:S01]  /*40c0*/  UMOV UR43, 0x80000020 ;  /* 0x80000020002b7882 */ /* 0x000fe20000000000 */
[----:B------:R-:W-:Y:S01]  /*40d0*/  R2UR UR13, R141 ;  /* 0x000000008d0d72ca */ /* 0x000fe200000e0000 */
[----:B------:R-:W-:Y:S01]  /*40e0*/  UMOV UR35, 0x80000020 ;  /* 0x8000002000237882 */ /* 0x000fe20000000000 */
[----:B--2---:R-:W-:Y:S01]  /*40f0*/  MOV R17, UR15 ;  /* 0x0000000f00117c02 */ /* 0x004fe20008000f00 */
[----:B------:R-:W-:Y:S01]  /*4100*/  UMOV UR15, 0x80000020 ;  /* 0x80000020000f7882 */ /* 0x000fe20000000000 */
[----:B------:R-:W-:Y:S01]  /*4110*/  MOV R18, UR14 ;  /* 0x0000000e00127c02 */ /* 0x000fe20008000f00 */
[----:B------:R-:W-:Y:S01]  /*4120*/  UMOV UR27, 0x80000020 ;  /* 0x80000020001b7882 */ /* 0x000fe20000000000 */
[----:B------:R-:W-:Y:S01]  /*4130*/  R2UR UR40, R138 ;  /* 0x000000008a2872ca */ /* 0x000fe200000e0000 */
[----:B------:R-:W-:Y:S01]  /*4140*/  UMOV UR19, 0x80000020 ;  /* 0x8000002000137882 */ /* 0x000fe20000000000 */
[----:B------:R-:W-:Y:S01]  /*4150*/  R2UR UR41, R139 ;  /* 0x000000008b2972ca */ /* 0x000fe200000e0000 */
[----:B------:R-:W-:Y:S01]  /*4160*/  UIMAD UR6, UR6, 0x500, UR30 ;  /* 0x00000500060678a4 */ /* 0x000fe2000f8e021e */
[----:B------:R-:W-:Y:S01]  /*4170*/  R2UR UR32, R136 ;  /* 0x00000000882072ca */ /* 0x000fe200000e0000 */
[----:B------:R-:W-:Y:S01]  /*4180*/  UMOV UR11, 0x80000020 ;  /* 0x80000020000b7882 */ /* 0x000fe20000000000 */
[----:B------:R-:W-:Y:S01]  /*4190*/  R2UR UR33, R137 ;  /* 0x00000000892172ca */ /* 0x000fe200000e0000 */
[----:B------:R-:W-:Y:S01]  /*41a0*/  UIADD3 UR7, UR6, 0x2, URZ ;  /* 0x0000000206077890 */ /* 0x000fe2000fffe03f */
[----:B------:R-:W-:Y:S01]  /*41b0*/  R2UR UR24, R22 ;  /* 0x00000000161872ca */ /* 0x000fe200000e0000 */
[----:B------:R-:W-:Y:S01]  /*41c0*/  UIADD3 UR58, UR6, 0x300, URZ ;  /* 0x00000300063a7890 */ /* 0x000fe2000fffe03f */
[----:B------:R-:W-:Y:S01]  /*41d0*/  R2UR UR25, R23 ;  /* 0x00000000171972ca */ /* 0x000fe200000e0000 */
[----:B------:R-:W-:Y:S01]  /*41e0*/  UMOV UR14, UR6 ;  /* 0x00000006000e7c82 */ /* 0x000fe20008000000 */
[----:B------:R-:W-:Y:S01]  /*41f0*/  R2UR UR16, R20 ;  /* 0x00000000141072ca */ /* 0x000fe200000e0000 */
[----:B------:R-:W-:Y:S01]  /*4200*/  HGMMA.64x64x16.F32 R24, gdesc[UR12], RZ, !UPT, gsb0 ;  /* 0x00e000000c1879f0 */ /* 0x000fe2000c0008ff */
[----:B------:R-:W-:Y:S01]  /*4210*/  UMOV UR42, UR7 ;  /* 0x00000007002a7c82 */ /* 0x000fe20008000000 */
[----:B------:R-:W-:Y:S01]  /*4220*/  UIADD3 UR7, UR6, 0x100, URZ ;  /* 0x0000010006077890 */ /* 0x000fe2000fffe03f */
[----:B------:R-:W-:Y:S01]  /*4230*/  R2UR UR17, R21 ;  /* 0x00000000151172ca */ /* 0x000fe200000e0000 */
[----:B------:R-:W-:Y:S01]  /*4240*/  UMOV UR59, 0x80000020 ;  /* 0x80000020003b7882 */ /* 0x000fe20000000000 */
[----:B------:R-:W-:Y:S01]  /*4250*/  R2UR UR8, R14 ;  /* 0x000000000e0872ca */ /* 0x000fe200000e0000 */
[----:B------:R-:W-:Y:S01]  /*4260*/  UIADD3 UR54, UR6, 0x302, URZ ;  /* 0x0000030206367890 */ /* 0x000fe2000fffe03f */
[----:B------:R-:W-:Y:S01]  /*4270*/  R2UR UR9, R15 ;  /* 0x000000000f0972ca */ /* 0x000fe200000e0000 */
[----:B------:R-:W-:Y:S01]  /*4280*/  UMOV UR55, 0x80000020 ;  /* 0x8000002000377882 */ /* 0x000fe20000000000 */
[----:B------:R-:W-:Y:S01]  /*4290*/  UMOV UR34, UR7 ;  /* 0x0000000700227c82 */ /* 0x000fe20008000000 */
[----:B------:R-:W-:Y:S01]  /*42a0*/  UIADD3 UR7, UR6, 0x102, URZ ;  /* 0x0000010206077890 */ /* 0x000fe2000fffe03f */
[----:B------:R-:W-:Y:S01]  /*42b0*/  ISETP.NE.AND P2, PT, R9, RZ, PT ;  /* 0x000000ff0900720c */ /* 0x000fe20003f45270 */
[----:B------:R-:W-:Y:S01]  /*42c0*/  UIADD3 UR50, UR6, 0x400, URZ ;  /* 0x0000040006327890 */ /* 0x000fe2000fffe03f */
[----:B------:R-:W-:Y:S01]  /*42d0*/  R2UR UR15, R17 ;  /* 0x00000000110f72ca */ /* 0x000fe200000e0000 */
[----:B------:R-:W-:Y:S01]  /*42e0*/  UMOV UR51, 0x80000020 ;  /* 0x8000002000337882 */ /* 0x000fe20000000000 */
[----:B------:R-:W-:-:S02]  /*42f0*/  R2UR UR14, R18 ;  /* 0x00000000120e72ca */ /* 0x000fc400000e0000 */
[----:B------:R-:W-:Y:S01]  /*4300*/  UMOV UR26, UR7 ;  /* 0x00000007001a7c82 */ /* 0x000fe20008000000 */
[----:B------:R-:W-:-:S07]  /*4310*/  UIADD3 UR7, UR6, 0x200, URZ ;  /* 0x0000020006077890 */ /* 0x000fce000fffe03f */
[----:B------:R-:W-:Y:S01]  /*4320*/  UMOV UR18, UR7 ;  /* 0x0000000700127c82 */ /* 0x000fe20008000000 */
[----:B------:R-:W-:Y:S02]  /*4330*/  UIADD3 UR7, UR6, 0x202, URZ ;  /* 0x0000020206077890 */ /* 0x000fe4000fffe03f */
[----:B------:R-:W-:-:S05]  /*4340*/  UIADD3 UR6, UR6, 0x402, URZ ;  /* 0x0000040206067890 */ /* 0x000fca000fffe03f */
[----:B------:R-:W-:Y:S01]  /*4350*/  UMOV UR10, UR7 ;  /* 0x00000007000a7c82 */ /* 0x000fe20008000000 */
[----:B------:R-:W-:Y:S01]  /*4360*/  UMOV UR7, 0x80000020 ;  /* 0x8000002000077882 */ /* 0x000fe20000000000 */
        /* <DEDUP_REMOVED lines=28> */
[----:B------:R-:W-:Y:S05]  /*4530*/  @P2 BRA `(.L_x_26) ;  /* 0x0000000000f42947 */ /* 0x000fea0003800000 */
[----:B------:R-:W-:-:S13]  /*4540*/  ISETP.LT.OR P3, PT, R7, 0x1, !P0 ;  /* 0x000000010700780c */ /* 0x000fda0004761670 */
[----:B------:R-:W-:Y:S05]  /*4550*/  @P3 BRA `(.L_x_27) ;  /* 0x0000000000e83947 */ /* 0x000fea0003800000 */
[----:B------:R-:W-:Y:S01]  /*4560*/  IMAD R17, R5, 0x8, R2 ;  /* 0x0000000805117824 */ /* 0x000fe200078e0202 */
[----:B------:R-:W-:Y:S02]  /*4570*/  SHF.L.U32 R18, R4, 0x1f, RZ ;  /* 0x0000001f04127819 */ /* 0x000fe400000006ff */
[----:B------:R-:W-:Y:S02]  /*4580*/  ISETP.NE.AND P4, PT, R0, RZ, PT ;  /* 0x000000ff0000720c */ /* 0x000fe40003f85270 */
[----:B------:R-:W1:Y:S02]  /*4590*/  SYNCS.PHASECHK.TRANS64.TRYWAIT P3, [R17+URZ+0x19020], R18 ;  /* 0x01902012110075a7 */ /* 0x000e64000806017f */
[----:B-1----:R-:W-:Y:S09]  /*45a0*/  @!P3 BRA `(.L_x_28) ;  /* 0x00000078009cb947 */ /* 0x002ff20003800000 */
.L_x_87:
[----:B------:R-:W-:Y:S05]  /*45b0*/  @P4 BRA `(.L_x_29) ;  /* 0x0000000000144947 */ /* 0x000fea0003800000 */
[----:B------:R-:W-:Y:S02]  /*45c0*/  LOP3.LUT P3, RZ, R16, 0x1f, RZ, 0xc0, !PT ;  /* 0x0000001f10ff7812 */ /* 0x000fe4000786c0ff */
[----:B-1----:R-:W-:-:S04]  /*45d0*/  MOV R18, 0x5000 ;  /* 0x0000500000127802 */ /* 0x002fc80000000f00 */
[----:B------:R2:W-:Y:S07]  /*45e0*/  SYNCS.ARRIVE.TRANS64 RZ, [R17+URZ+0x19000], R18 ;  /* 0x0190001211ff79a7 */ /* 0x0005ee000800003f */
[----:B------:R-:W-:Y:S05]  /*45f0*/  @!P3 BRA `(.L_x_29) ;  /* 0x000000000004b947 */ /* 0x000fea0003800000 */
[----:B------:R-:W-:Y:S01]  /*4600*/  BPT.TRAP 0x1 ;  /* 0x000000040000795c */ /* 0x000fe20000300000 */
.L_x_29:
[----:B-12---:R-:W-:Y:S01]  /*4610*/  IMAD R18, R5, 0x5000, R2 ;  /* 0x0000500005127824 */ /* 0x006fe200078e0202 */
[----:B------:R-:W-:Y:S01]  /*4620*/  R2UR UR41, R17 ;  /* 0x00000000112972ca */ /* 0x000fe200000e0000 */
[----:B------:R-:W-:Y:S01]  /*4630*/  UIADD3 UR46, UP0, UR38, 0x1f0, URZ ;  /* 0x000001f0262e7890 */ /* 0x000fe2000ff1e03f */
[----:B------:R-:W-:Y:S01]  /*4640*/  R2UR UR43, R8 ;  /* 0x00000000082b72ca */ /* 0x000fe200000e0000 */
[----:B------:R-:W-:Y:S01]  /*4650*/  UMOV UR6, 0x0 ;  /* 0x0000000000067882 */ /* 0x000fe20000000000 */
[----:B------:R-:W-:Y:S01]  /*4660*/  R2UR UR8, R18 ;  /* 0x00000000120872ca */ /* 0x000fe200000e0000 */
[----:B------:R-:W-:Y:S01]  /*4670*/  UIADD3.X UR47, URZ, UR39, URZ, UP0, !UPT ;  /* 0x000000273f2f7290 */ /* 0x000fe200087fe43f */
[----:B------:R-:W-:Y:S01]  /*4680*/  VIADD R5, R5, 0x1 ;  /* 0x0000000105057836 */ /* 0x000fe20000000000 */
[----:B------:R-:W-:Y:S01]  /*4690*/  UMOV UR7, 0x10000000 ;  /* 0x1000000000077882 */ /* 0x000fe20000000000 */
[----:B------:R-:W-:Y:S01]  /*46a0*/  UMOV UR42, URZ ;  /* 0x0000003f002a7c82 */ /* 0x000fe20008000000 */
[----:B------:R-:W-:Y:S01]  /*46b0*/  UMOV UR34, 0x20 ;  /* 0x0000002000227882 */ /* 0x000fe20000000000 */
[----:B------:R-:W-:Y:S01]  /*46c0*/  UMOV UR36, UR44 ;  /* 0x0000002c00247c82 */ /* 0x000fe20008000000 */
[----:B------:R-:W-:Y:S01]  /*46d0*/  UMOV UR37, UR45 ;  /* 0x0000002d00257c82 */ /* 0x000fe20008000000 */
[----:B------:R-:W-:Y:S01]  /*46e0*/  UMOV UR26, 0x40 ;  /* 0x00000040001a7882 */ /* 0x000fe20000000000 */
[----:B------:R-:W-:Y:S01]  /*46f0*/  UIADD3 UR41, UR41, 0x19000, URZ ;  /* 0x0001900029297890 */ /* 0x000fe2000fffe03f */
[----:B------:R-:W-:Y:S01]  /*4700*/  ISETP.NE.AND P3, PT, R5, 0x4, PT ;  /* 0x000000040500780c */ /* 0x000fe20003f65270 */
[----:B------:R-:W-:-:S02]  /*4710*/  USHF.L.U32 UR43, UR43, 0x6, URZ ;  /* 0x000000062b2b7899 */ /* 0x000fc4000800063f */
[----:B------:R-:W-:Y:S01]  /*4720*/  UIADD3 UR40, UR8, 0x5000, URZ ;  /* 0x0000500008287890 */ /* 0x000fe2000fffe03f */
[----:B------:R-:W-:Y:S01]  /*4730*/  SEL R17, RZ, 0x1, P3 ;  /* 0x00000001ff117807 */ /* 0x000fe20001800000 */
[----:B------:R-:W-:Y:S01]  /*4740*/  UIADD3 UR32, UR8, 0x6000, URZ ;  /* 0x0000600008207890 */ /* 0x000fe2000fffe03f */
[----:B------:R-:W-:Y:S01]  /*4750*/  SEL R5, R5, RZ, P3 ;  /* 0x000000ff05057207 */ /* 0x000fe20001800000 */
[----:B------:R-:W-:Y:S01]  /*4760*/  UIADD3 UR24, UR8, 0x7000, URZ ;  /* 0x0000700008187890 */ /* 0x000fe2000fffe03f */
[----:B------:R-:W-:Y:S01]  /*4770*/  LOP3.LUT R4, R4, R17, RZ, 0x3c, !PT ;  /* 0x0000001104047212 */ /* 0x000fe200078e3cff */
[----:B------:R-:W-:Y:S02]  /*4780*/  UIADD3 UR16, UR8, 0x8000, URZ ;  /* 0x0000800008107890 */ /* 0x000fe4000fffe03f */
[----:B------:R-:W-:Y:S01]  /*4790*/  UIADD3 UR8, UR8, 0x9000, URZ ;  /* 0x0000900008087890 */ /* 0x000fe2000fffe03f */
[----:B------:R1:W-:Y:S01]  /*47a0*/  UTMALDG.4D [UR40], [UR46], desc[UR6] ;  /* 0x000006282e0075b4 */ /* 0x0003e20008019000 */
[----:B------:R-:W-:Y:S01]  /*47b0*/  UMOV UR33, UR41 ;  /* 0x0000002900217c82 */ /* 0x000fe20008000000 */
[----:B------:R-:W-:Y:S01]  /*47c0*/  UMOV UR35, UR43 ;  /* 0x0000002b00237c82 */ /* 0x000fe20008000000 */
        /* <DEDUP_REMOVED lines=15> */
[----:B------:R1:W-:Y:S01]  /*48c0*/  UTMALDG.4D [UR24], [UR46], desc[UR6] ;  /* 0x000006182e0075b4 */ /* 0x0003e20008019000 */
[----:B------:R1:W-:Y:S01]  /*48d0*/  UTMALDG.4D [UR16], [UR46], desc[UR6] ;  /* 0x000006102e0075b4 */ /* 0x0003e20008019000 */
[----:B------:R1:W-:Y:S02]  /*48e0*/  UTMALDG.4D [UR8], [UR46], desc[UR6] ;  /* 0x000006082e0075b4 */ /* 0x0003e40008019000 */
[----:B-1----:R-:W-:Y:S01]  /*48f0*/  NOP ;  /* 0x0000000000007918 */ /* 0x002fe20000000000 */
.L_x_27:
[----:B------:R-:W-:-:S07]  /*4900*/  IADD3 R7, R7, -0x1, RZ ;  /* 0xffffffff07077810 */ /* 0x000fce0007ffe0ff */
.L_x_26:
[----:B------:R-:W-:Y:S01]  /*4910*/  VIADD R19, R19, 0x1 ;  /* 0x0000000113137836 */ /* 0x000fe20000000000 */
[----:B------:R-:W-:Y:S05]  /*4920*/  WARPSYNC.ALL ;  /* 0x0000000000007948 */ /* 0x000fea0003800000 */
[----:B------:R-:W-:-:S04]  /*4930*/  ISETP.NE.AND P3, PT, R19, 0x4, PT ;  /* 0x000000041300780c */ /* 0x000fc80003f65270 */
[----:B------:R-:W-:Y:S02]  /*4940*/  SEL R18, RZ, 0x1, P3 ;  /* 0x00000001ff127807 */ /* 0x000fe40001800000 */
[----:B------:R-:W-:Y:S02]  /*4950*/  SEL R19, R19, RZ, P3 ;  /* 0x000000ff13137207 */ /* 0x000fe40001800000 */
[----:B------:R-:W-:Y:S02]  /*4960*/  LOP3.LUT R3, R3, R18, RZ, 0x3c, !PT ;  /* 0x0000001203037212 */ /* 0x000fe400078e3cff */
[----:B------:R-:W-:Y:S02]  /*4970*/  FMNMX R18, R24, R147, !PT ;  /* 0x0000009318127209 */ /* 0x000fe40007800000 */
[----:B------:R-:W-:Y:S02]  /*4980*/  FMNMX R142, R26, R145, !PT ;  /* 0x000000911a8e7209 */ /* 0x000fe40007800000 */
[----:B------:R-:W-:-:S02]  /*4990*/  FMNMX R17, R25, R18, !PT ;  /* 0x0000001219117209 */ /* 0x000fc40007800000 */
[----:B------:R-:W-:Y:S02]  /*49a0*/  FMNMX R149, R27, R142, !PT ;  /* 0x0000008e1b957209 */ /* 0x000fe40007800000 */
[----:B------:R-:W-:Y:S02]  /*49b0*/  FMNMX R18, R28, R17, !PT ;  /* 0x000000111c127209 */ /* 0x000fe40007800000 */
[----:B------:R-:W-:Y:S02]  /*49c0*/  FMNMX R142, R30, R149, !PT ;  /* 0x000000951e8e7209 */ /* 0x000fe40007800000 */
        /* <DEDUP_REMOVED lines=19> */
[----:B------:R-:W-:Y:S02]  /*4b00*/  SHF.L.U32 R150, R3, 0x1f, RZ ;  /* 0x0000001f03967819 */ /* 0x000fe400000006ff */
[----:B------:R-:W-:-:S04]  /*4b10*/  FMNMX R17, R49, R18, !PT ;  /* 0x0000001231117209 */ /* 0x000fc80007800000 */
[----:B------:R-:W-:-:S04]  /*4b20*/  FMNMX R18, R52, R17, !PT ;  /* 0x0000001134127209 */ /* 0x000fc80007800000 */
[----:B------:R-:W-:Y:S02]  /*4b30*/  FMNMX R17, R53, R18, !PT ;  /* 0x0000001235117209 */ /* 0x000fe40007800000 */
[----:B------:R-:W-:-:S03]  /*4b40*/  FMNMX R18, R50, R149, !PT ;  /* 0x0000009532127209 */ /* 0x000fc60007800000 */
[----:B------:R-:W1:Y:S01]  /*4b50*/  SHFL.BFLY PT, R144, R17, 0x1, 0x1f ;  /* 0x0c201f0011907f89 */ /* 0x000e6200000e0000 */
[----:B------:R-:W-:-:S04]  /*4b60*/  FMNMX R149, R51, R18, !PT ;  /* 0x0000001233957209 */ /* 0x000fc80007800000 */
[----:B------:R-:W-:-:S04]  /*4b70*/  FMNMX R18, R54, R149, !PT ;  /* 0x0000009536127209 */ /* 0x000fc80007800000 */
[----:B------:R-:W-:-:S05]  /*4b80*/  FMNMX R142, R55, R18, !PT ;  /* 0x00000012378e7209 */ /* 0x000fca0007800000 */
[----:B------:R-:W2:Y:S01]  /*4b90*/  SHFL.BFLY PT, R149, R142, 0x1, 0x1f ;  /* 0x0c201f008e957f89 */ /* 0x000ea200000e0000 */
[----:B-1----:R-:W-:Y:S02]  /*4ba0*/  FMNMX R144, R17, R144, !PT ;  /* 0x0000009011907209 */ /* 0x002fe40007800000 */
[----:B------:R-:W-:-:S03]  /*4bb0*/  LEA R17, R6, R11, 0x3 ;  /* 0x0000000b06117211 */ /* 0x000fc600078e18ff */
[----:B------:R-:W1:Y:S01]  /*4bc0*/  SHFL.BFLY PT, R151, R144, 0x2, 0x1f ;  /* 0x0c401f0090977f89 */ /* 0x000e6200000e0000 */
[----:B------:R-:W-:-:S04]  /*4bd0*/  PRMT R148, RZ, 0x654, R17 ;  /* 0x00000654ff947816 */ /* 0x000fc80000000011 */
[----:B------:R3:W-:Y:S01]  /*4be0*/  SYNCS.ARRIVE.TRANS64.RED.A1T0 RZ, [R148+URZ], RZ ;  /* 0x000000ff94ff79a7 */ /* 0x0007e2000810043f */
[----:B--2---:R-:W-:-:S05]  /*4bf0*/  FMNMX R149, R142, R149, !PT ;  /* 0x000000958e957209 */ /* 0x004fca0007800000 */
[----:B------:R-:W2:Y:S01]  /*4c00*/  SHFL.BFLY PT, R146, R149, 0x2, 0x1f ;  /* 0x0c401f0095927f89 */ /* 0x000ea200000e0000 */
[----:B-1----:R-:W-:Y:S01]  /*4c10*/  FMNMX R18, R144, R151, !PT ;  /* 0x0000009790127209 */ /* 0x002fe20007800000 */
[----:B------:R-:W-:-:S03]  /*4c20*/  IMAD R151, R19, 0x8, R2 ;  /* 0x0000000813977824 */ /* 0x000fc600078e0202 */
[C---:B------:R-:W-:Y:S01]  /*4c30*/  FSETP.NEU.AND P3, PT, R18.reuse, -INF , PT ;  /* 0xff8000001200780b */ /* 0x040fe20003f6d000 */
[----:B------:R-:W1:Y:S03]  /*4c40*/  SYNCS.PHASECHK.TRANS64.TRYWAIT P4, [R151+URZ+0x19000], R150 ;  /* 0x01900096970075a7 */ /* 0x000e66000808017f */
[----:B------:R-:W-:-:S05]  /*4c50*/  FSEL R152, R18, RZ, P3 ;  /* 0x000000ff12987208 */ /* 0x000fca0001800000 */
[----:B------:R-:W-:-:S04]  /*4c60*/  FADD R17, -R152, R147 ;  /* 0x0000009398117221 */ /* 0x000fc80000000100 */
[----:B------:R-:W-:Y:S01]  /*4c70*/  FMUL R142, R17, UR22 ;  /* 0x00000016118e7c20 */ /* 0x000fe20008400000 */
[----:B--2---:R-:W-:-:S04]  /*4c80*/  FMNMX R17, R149, R146, !PT ;  /* 0x0000009295117209 */ /* 0x004fc80007800000 */
[----:B------:R-:W-:Y:S02]  /*4c90*/  FSETP.GEU.AND P5, PT, R142, -126, PT ;  /* 0xc2fc00008e00780b */ /* 0x000fe40003fae000 */
[----:B------:R-:W-:-:S04]  /*4ca0*/  FSETP.NEU.AND P3, PT, R17, -INF , PT ;  /* 0xff8000001100780b */ /* 0x000fc80003f6d000 */
[----:B------:R-:W-:-:S05]  /*4cb0*/  FSEL R146, R17, RZ, P3 ;  /* 0x000000ff11927208 */ /* 0x000fca0001800000 */
[C---:B------:R-:W-:Y:S01]  /*4cc0*/  FADD R144, -R146.reuse, R145 ;  /* 0x0000009192907221 */ /* 0x040fe20000000100 */
[----:B------:R-:W-:Y:S01]  /*4cd0*/  FMUL R146, R146, UR22 ;  /* 0x0000001692927c20 */ /* 0x000fe20008400000 */
[----:B------:R-:W-:Y:S02]  /*4ce0*/  @!P5 FMUL R142, R142, 0.5 ;  /* 0x3f0000008e8ed820 */ /* 0x000fe40000400000 */
[----:B------:R-:W-:Y:S01]  /*4cf0*/  FMUL R145, R144, UR22 ;  /* 0x0000001690917c20 */ /* 0x000fe20008400000 */
[--C-:B------:R-:W-:Y:S01]  /*4d00*/  FFMA R26, R26, UR22, -R146.reuse ;  /* 0x000000161a1a7c23 */ /* 0x100fe20008000892 */
[----:B------:R-:W-:Y:S02]  /*4d10*/  FFMA R27, R27, UR22, -R146 ;  /* 0x000000161b1b7c23 */ /* 0x000fe40008000892 */
[----:B------:R-:W2:Y:S01]  /*4d20*/  MUFU.EX2 R142, R142 ;  /* 0x0000008e008e7308 */ /* 0x000ea20000000800 */
[----:B------:R-:W-:Y:S02]  /*4d30*/  FSETP.GEU.AND P6, PT, R145, -126, PT ;  /* 0xc2fc00009100780b */ /* 0x000fe40003fce000 */
[----:B------:R-:W-:Y:S01]  /*4d40*/  FSETP.GEU.AND P3, PT, R26, -126, PT ;  /* 0xc2fc00001a00780b */ /* 0x000fe20003f6e000 */
[----:B-1-3--:R-:W-:-:S12]  /*4d50*/  @!P4 BRA `(.L_x_30) ;  /* 0x0000007000c4c947 */ /* 0x00afd80003800000 */
.L_x_88:
[----:B------:R-:W-:Y:S01]  /*4d60*/  @!P6 FMUL R145, R145, 0.5 ;  /* 0x3f0000009191e820 */ /* 0x000fe20000400000 */
[--C-:B-1----:R-:W-:Y:S01]  /*4d70*/  FFMA R150, R30, UR22, -R146.reuse ;  /* 0x000000161e967c23 */ /* 0x102fe20008000892 */
[--C-:B------:R-:W-:Y:S01]  /*4d80*/  FFMA R151, R31, UR22, -R146.reuse ;  /* 0x000000161f977c23 */ /* 0x100fe20008000892 */
[----:B--2---:R-:W-:Y:S01]  /*4d90*/  @!P5 FMUL R142, R142, R142 ;  /* 0x0000008e8e8ed220 */ /* 0x004fe20000400000 */
[----:B------:R-:W-:Y:S01]  /*4da0*/  FSETP.GEU.AND P4, PT, R27, -126, PT ;  /* 0xc2fc00001b00780b */ /* 0x000fe20003f8e000 */
[----:B------:R-:W-:Y:S01]  /*4db0*/  @!P3 FMUL R26, R26, 0.5 ;  /* 0x3f0000001a1ab820 */ /* 0x000fe20000400000 */
[----:B------:R-:W1:Y:S01]  /*4dc0*/  MUFU.EX2 R145, R145 ;  /* 0x0000009100917308 */ /* 0x000e620000000800 */
[----:B------:R-:W-:Y:S01]  /*4dd0*/  FSETP.GEU.AND P5, PT, R150, -126, PT ;  /* 0xc2fc00009600780b */ /* 0x000fe20003fae000 */
[----:B------:R-:W-:Y:S01]  /*4de0*/  FMUL R148, R152, UR22 ;  /* 0x0000001698947c20 */ /* 0x000fe20008400000 */
[--C-:B------:R-:W-:Y:S01]  /*4df0*/  FFMA R38, R38, UR22, -R146.reuse ;  /* 0x0000001626267c23 */ /* 0x100fe20008000892 */
[----:B------:R-:W-:Y:S01]  /*4e00*/  FFMA R152, R39, UR22, -R146 ;  /* 0x0000001627987c23 */ /* 0x000fe20008000892 */
[----:B------:R-:W-:Y:S01]  /*4e10*/  R2UR UR6, R19 ;  /* 0x00000000130672ca */ /* 0x000fe200000e0000 */
[--C-:B------:R-:W-:Y:S01]  /*4e20*/  FFMA R28, R28, UR22, -R148.reuse ;  /* 0x000000161c1c7c23 */ /* 0x100fe20008000894 */
[--C-:B------:R-:W-:Y:S01]  /*4e30*/  FFMA R24, R24, UR22, -R148.reuse ;  /* 0x0000001618187c23 */ /* 0x100fe20008000894 */
[----:B------:R2:W3:Y:S01]  /*4e40*/  MUFU.EX2 R144, R26 ;  /* 0x0000001a00907308 */ /* 0x0004e20000000800 */
[--C-:B------:R-:W-:Y:S01]  /*4e50*/  FFMA R25, R25, UR22, -R148.reuse ;  /* 0x0000001619197c23 */ /* 0x100fe20008000894 */
[-C--:B------:R-:W-:Y:S01]  /*4e60*/  FMUL R120, R120, R142.reuse ;  /* 0x0000008e78787220 */ /* 0x080fe20000400000 */
[----:B------:R-:W-:Y:S01]  /*4e70*/  @!P4 FMUL R27, R27, 0.5 ;  /* 0x3f0000001b1bc820 */ /* 0x000fe20000400000 */
[-C--:B------:R-:W-:Y:S01]  /*4e80*/  FMUL R121, R121, R142.reuse ;  /* 0x0000008e79797220 */ /* 0x080fe20000400000 */
[-C--:B------:R-:W-:Y:S01]  /*4e90*/  FMUL R124, R124, R142.reuse ;  /* 0x0000008e7c7c7220 */ /* 0x080fe20000400000 */
[----:B------:R-:W-:Y:S01]  /*4ea0*/  @!P5 FMUL R150, R150, 0.5 ;  /* 0x3f0000009696d820 */ /* 0x000fe20000400000 */
[-C--:B------:R-:W-:Y:S01]  /*4eb0*/  FMUL R125, R125, R142.reuse ;  /* 0x0000008e7d7d7220 */ /* 0x080fe20000400000 */
[----:B------:R4:W5:Y:S01]  /*4ec0*/  MUFU.EX2 R147, R27 ;  /* 0x0000001b00937308 */ /* 0x0009620000000800 */
[----:B-1----:R-:W-:Y:S01]  /*4ed0*/  @!P6 FMUL R145, R145, R145 ;  /* 0x000000919191e220 */ /* 0x002fe20000400000 */
[----:B------:R-:W-:Y:S01]  /*4ee0*/  FSETP.GEU.AND P6, PT, R151, -126, PT ;  /* 0xc2fc00009700780b */ /* 0x000fe20003fce000 */
[----:B--2---:R-:W-:Y:S01]  /*4ef0*/  FFMA R26, R29, UR22, -R148 ;  /* 0x000000161d1a7c23 */ /* 0x004fe20008000894 */
[-C--:B------:R-:W-:Y:S01]  /*4f00*/  FMUL R128, R128, R142.reuse ;  /* 0x0000008e80807220 */ /* 0x080fe20000400000 */
[-C--:B------:R-:W-:Y:S01]  /*4f10*/  FMUL R129, R129, R142.reuse ;  /* 0x0000008e81817220 */ /* 0x080fe20000400000 */
[-C--:B------:R-:W-:Y:S01]  /*4f20*/  FMUL R132, R132, R142.reuse ;  /* 0x0000008e84847220 */ /* 0x080fe20000400000 */
[----:B------:R-:W-:Y:S01]  /*4f30*/  FMUL R133, R133, R142 ;  /* 0x0000008e85857220 */ /* 0x000fe20000400000 */
[----:B------:R-:W1:Y:S01]  /*4f40*/  MUFU.EX2 R149, R150 ;  /* 0x0000009600957308 */ /* 0x000e620000000800 */
[----:B---3--:R-:W-:Y:S01]  /*4f50*/  @!P3 FMUL R144, R144, R144 ;  /* 0x000000909090b220 */ /* 0x008fe20000400000 */
[----:B------:R-:W-:Y:S01]  /*4f60*/  FSETP.GEU.AND P3, PT, R24, -126, PT ;  /* 0xc2fc00001800780b */ /* 0x000fe20003f6e000 */
[--C-:B----4-:R-:W-:Y:S01]  /*4f70*/  FFMA R27, R34, UR22, -R146.reuse ;  /* 0x00000016221b7c23 */ /* 0x110fe20008000892 */
[-C--:B------:R-:W-:Y:S01]  /*4f80*/  FMUL R122, R122, R145.reuse ;  /* 0x000000917a7a7220 */ /* 0x080fe20000400000 */
[-C--:B------:R-:W-:Y:S01]  /*4f90*/  FMUL R123, R123, R145.reuse ;  /* 0x000000917b7b7220 */ /* 0x080fe20000400000 */
[-C--:B------:R-:W-:Y:S01]  /*4fa0*/  FMUL R126, R126, R145.reuse ;  /* 0x000000917e7e7220 */ /* 0x080fe20000400000 */
[----:B------:R-:W-:Y:S01]  /*4fb0*/  @!P6 FMUL R151, R151, 0.5 ;  /* 0x3f0000009797e820 */ /* 0x000fe20000400000 */
[----:B------:R-:W-:Y:S01]  /*4fc0*/  FMUL R127, R127, R145 ;  /* 0x000000917f7f7220 */ /* 0x000fe20000400000 */
[----:B-----5:R-:W-:Y:S01]  /*4fd0*/  @!P4 FMUL R147, R147, R147 ;  /* 0x000000939393c220 */ /* 0x020fe20000400000 */
[----:B------:R-:W-:Y:S01]  /*4fe0*/  FSETP.GEU.AND P4, PT, R25, -126, PT ;  /* 0xc2fc00001900780b */ /* 0x000fe20003f8e000 */
[----:B------:R2:W3:Y:S01]  /*4ff0*/  MUFU.EX2 R30, R151 ;  /* 0x00000097001e7308 */ /* 0x0004e20000000800 */
[-C--:B------:R-:W-:Y:S01]  /*5000*/  FMUL R130, R130, R145.reuse ;  /* 0x0000009182827220 */ /* 0x080fe20000400000 */
[-C--:B------:R-:W-:Y:S01]  /*5010*/  FMUL R131, R131, R145.reuse ;  /* 0x0000009183837220 */ /* 0x080fe20000400000 */
[-C--:B------:R-:W-:Y:S01]  /*5020*/  FMUL R134, R134, R145.reuse ;  /* 0x0000009186867220 */ /* 0x080fe20000400000 */
[----:B------:R-:W-:Y:S01]  /*5030*/  @!P3 FMUL R24, R24, 0.5 ;  /* 0x3f0000001818b820 */ /* 0x000fe20000400000 */
[----:B------:R-:W-:Y:S01]  /*5040*/  FMUL R135, R135, R145 ;  /* 0x0000009187877220 */ /* 0x000fe20000400000 */
[----:B-1----:R-:W-:Y:S01]  /*5050*/  @!P5 FMUL R149, R149, R149 ;  /* 0x000000959595d220 */ /* 0x002fe20000400000 */
[----:B------:R-:W-:Y:S01]  /*5060*/  FSETP.GEU.AND P5, PT, R28, -126, PT ;  /* 0xc2fc00001c00780b */ /* 0x000fe20003fae000 */
[----:B------:R1:W4:Y:S01]  /*5070*/  MUFU.EX2 R31, R24 ;  /* 0x00000018001f7308 */ /* 0x0003220000000800 */
[----:B--2---:R-:W-:Y:S01]  /*5080*/  FFMA R151, R35, UR22, -R146 ;  /* 0x0000001623977c23 */ /* 0x004fe20008000892 */
[----:B------:R-:W-:Y:S01]  /*5090*/  UIMAD UR6, UR6, 0x500, UR23 ;  /* 0x00000500060678a4 */ /* 0x000fe2000f8e0217 */
[-C--:B------:R-:W-:Y:S01]  /*50a0*/  FMUL R104, R104, R142.reuse ;  /* 0x0000008e68687220 */ /* 0x080fe20000400000 */
[----:B------:R-:W-:Y:S01]  /*50b0*/  @!P4 FMUL R25, R25, 0.5 ;  /* 0x3f0000001919c820 */ /* 0x000fe20000400000 */
[----:B------:R-:W-:Y:S01]  /*50c0*/  UMOV UR7, 0x80000020 ;  /* 0x8000002000077882 */ /* 0x000fe20000000000 */
[-C--:B------:R-:W-:Y:S01]  /*50d0*/  FMUL R105, R105, R142.reuse ;  /* 0x0000008e69697220 */ /* 0x080fe20000400000 */
[----:B------:R-:W-:Y:S01]  /*50e0*/  FMUL R108, R108, R142 ;  /* 0x0000008e6c6c7220 */ /* 0x000fe20000400000 */
[----:B------:R2:W5:Y:S01]  /*50f0*/  MUFU.EX2 R150, R25 ;  /* 0x0000001900967308 */ /* 0x0005620000000800 */
[----:B---3--:R-:W-:Y:S01]  /*5100*/  @!P6 FMUL R30, R30, R30 ;  /* 0x0000001e1e1ee220 */ /* 0x008fe20000400000 */
[----:B------:R-:W-:Y:S01]  /*5110*/  FSETP.GEU.AND P6, PT, R26, -126, PT ;  /* 0xc2fc00001a00780b */ /* 0x000fe20003fce000 */
[--C-:B-1----:R-:W-:Y:S01]  /*5120*/  FFMA R24, R32, UR22, -R148.reuse ;  /* 0x0000001620187c23 */ /* 0x102fe20008000894 */
[----:B------:R-:W-:Y:S01]  /*5130*/  @!P5 FMUL R28, R28, 0.5 ;  /* 0x3f0000001c1cd820 */ /* 0x000fe20000400000 */
[-C--:B------:R-:W-:Y:S01]  /*5140*/  FMUL R109, R109, R142.reuse ;  /* 0x0000008e6d6d7220 */ /* 0x080fe20000400000 */
[-C--:B------:R-:W-:Y:S01]  /*5150*/  FMUL R112, R112, R142.reuse ;  /* 0x0000008e70707220 */ /* 0x080fe20000400000 */
[-C--:B------:R-:W-:Y:S01]  /*5160*/  FMUL R113, R113, R142.reuse ;  /* 0x0000008e71717220 */ /* 0x080fe20000400000 */
[----:B------:R-:W1:Y:S01]  /*5170*/  MUFU.EX2 R35, R28 ;  /* 0x0000001c00237308 */ /* 0x000e620000000800 */
[----:B----4-:R-:W-:Y:S01]  /*5180*/  @!P3 FMUL R31, R31, R31 ;  /* 0x0000001f1f1fb220 */ /* 0x010fe20000400000 */
[----:B------:R-:W-:Y:S01]  /*5190*/  FSETP.GEU.AND P3, PT, R27, -126, PT ;  /* 0xc2fc00001b00780b */ /* 0x000fe20003f6e000 */
[--C-:B--2---:R-:W-:Y:S01]  /*51a0*/  FFMA R25, R33, UR22, -R148.reuse ;  /* 0x0000001621197c23 */ /* 0x104fe20008000894 */
[-C--:B------:R-:W-:Y:S01]  /*51b0*/  FMUL R116, R116, R142.reuse ;  /* 0x0000008e74747220 */ /* 0x080fe20000400000 */
[----:B------:R-:W-:Y:S01]  /*51c0*/  FMUL R117, R117, R142 ;  /* 0x0000008e75757220 */ /* 0x000fe20000400000 */
[-C--:B------:R-:W-:Y:S01]  /*51d0*/  FMUL R106, R106, R145.reuse ;  /* 0x000000916a6a7220 */ /* 0x080fe20000400000 */
[----:B------:R-:W-:Y:S01]  /*51e0*/  @!P6 FMUL R26, R26, 0.5 ;  /* 0x3f0000001a1ae820 */ /* 0x000fe20000400000 */
[-C--:B------:R-:W-:Y:S01]  /*51f0*/  FMUL R107, R107, R145.reuse ;  /* 0x000000916b6b7220 */ /* 0x080fe20000400000 */
        /* <DEDUP_REMOVED lines=11> */
[--C-:B--2---:R-:W-:Y:S01]  /*52b0*/  FFMA R26, R36, UR22, -R148.reuse ;  /* 0x00000016241a7c23 */ /* 0x104fe20008000894 */
[-C--:B------:R-:W-:Y:S01]  /*52c0*/  FMUL R118, R118, R145.reuse ;  /* 0x0000009176767220 */ /* 0x080fe20000400000 */
[----:B------:R-:W-:Y:S01]  /*52d0*/  FMUL R119, R119, R145 ;  /* 0x0000009177777220 */ /* 0x000fe20000400000 */
[----:B------:R-:W-:Y:S01]  /*52e0*/  @!P4 FMUL R151, R151, 0.5 ;  /* 0x3f0000009797c820 */ /* 0x000fe20000400000 */
[----:B------:R-:W-:Y:S01]  /*52f0*/  UIADD3 UR8, UR6, 0x100, URZ ;  /* 0x0000010006087890 */ /* 0x000fe2000fffe03f */
[----:B------:R-:W-:Y:S01]  /*5300*/  FMUL R88, R88, R142 ;  /* 0x0000008e58587220 */ /* 0x000fe20000400000 */
[----:B------:R-:W-:Y:S01]  /*5310*/  UMOV UR19, 0x80000020 ;  /* 0x8000002000137882 */ /* 0x000fe20000000000 */
[----:B------:R-:W2:Y:S01]  /*5320*/  MUFU.EX2 R28, R151 ;  /* 0x00000097001c7308 */ /* 0x000ea20000000800 */
[----:B---3--:R-:W-:Y:S01]  /*5330*/  @!P6 FMUL R34, R34, R34 ;  /* 0x000000222222e220 */ /* 0x008fe20000400000 */
[----:B------:R-:W-:Y:S01]  /*5340*/  FSETP.GEU.AND P6, PT, R152, -126, PT ;  /* 0xc2fc00009800780b */ /* 0x000fe20003fce000 */
[----:B-1----:R-:W-:Y:S01]  /*5350*/  FFMA R27, R37, UR22, -R148 ;  /* 0x00000016251b7c23 */ /* 0x002fe20008000894 */
[----:B------:R-:W-:Y:S01]  /*5360*/  @!P5 FMUL R38, R38, 0.5 ;  /* 0x3f0000002626d820 */ /* 0x000fe20000400000 */
[----:B------:R-:W-:Y:S01]  /*5370*/  UMOV UR18, UR8 ;  /* 0x0000000800127c82 */ /* 0x000fe20008000000 */
[-C--:B------:R-:W-:Y:S01]  /*5380*/  FMUL R89, R89, R142.reuse ;  /* 0x0000008e59597220 */ /* 0x080fe20000400000 */
[-C--:B------:R-:W-:Y:S01]  /*5390*/  FMUL R92, R92, R142.reuse ;  /* 0x0000008e5c5c7220 */ /* 0x080fe20000400000 */
[----:B------:R1:W3:Y:S01]  /*53a0*/  MUFU.EX2 R32, R38 ;  /* 0x0000002600207308 */ /* 0x0002e20000000800 */
[----:B----4-:R-:W-:Y:S01]  /*53b0*/  @!P3 FMUL R29, R29, R29 ;  /* 0x0000001d1d1db220 */ /* 0x010fe20000400000 */
[----:B------:R-:W-:Y:S01]  /*53c0*/  FSETP.GEU.AND P3, PT, R24, -126, PT ;  /* 0xc2fc00001800780b */ /* 0x000fe20003f6e000 */
[-C--:B------:R-:W-:Y:S01]  /*53d0*/  FMUL R93, R93, R142.reuse ;  /* 0x0000008e5d5d7220 */ /* 0x080fe20000400000 */
[-C--:B------:R-:W-:Y:S01]  /*53e0*/  FMUL R96, R96, R142.reuse ;  /* 0x0000008e60607220 */ /* 0x080fe20000400000 */
[-C--:B------:R-:W-:Y:S01]  /*53f0*/  FMUL R97, R97, R142.reuse ;  /* 0x0000008e61617220 */ /* 0x080fe20000400000 */
[-C--:B------:R-:W-:Y:S01]  /*5400*/  FMUL R100, R100, R142.reuse ;  /* 0x0000008e64647220 */ /* 0x080fe20000400000 */
[----:B------:R-:W-:Y:S01]  /*5410*/  @!P6 FMUL R152, R152, 0.5 ;  /* 0x3f0000009898e820 */ /* 0x000fe20000400000 */
[----:B------:R-:W-:Y:S01]  /*5420*/  FMUL R101, R101, R142 ;  /* 0x0000008e65657220 */ /* 0x000fe20000400000 */
[----:B--2---:R-:W-:Y:S01]  /*5430*/  @!P4 FMUL R28, R28, R28 ;  /* 0x0000001c1c1cc220 */ /* 0x004fe20000400000 */
[----:B------:R-:W-:Y:S01]  /*5440*/  FSETP.GEU.AND P4, PT, R25, -126, PT ;  /* 0xc2fc00001900780b */ /* 0x000fe20003f8e000 */
[----:B------:R-:W2:Y:S01]  /*5450*/  MUFU.EX2 R33, R152 ;  /* 0x0000009800217308 */ /* 0x000ea20000000800 */
[--C-:B-1----:R-:W-:Y:S01]  /*5460*/  FFMA R38, R42, UR22, -R146.reuse ;  /* 0x000000162a267c23 */ /* 0x102fe20008000892 */
[-C--:B------:R-:W-:Y:S01]  /*5470*/  FMUL R90, R90, R145.reuse ;  /* 0x000000915a5a7220 */ /* 0x080fe20000400000 */
[-C--:B------:R-:W-:Y:S01]  /*5480*/  FMUL R91, R91, R145.reuse ;  /* 0x000000915b5b7220 */ /* 0x080fe20000400000 */
[----:B------:R-:W-:Y:S01]  /*5490*/  @!P3 FMUL R24, R24, 0.5 ;  /* 0x3f0000001818b820 */ /* 0x000fe20000400000 */
[-C--:B------:R-:W-:Y:S01]  /*54a0*/  FMUL R94, R94, R145.reuse ;  /* 0x000000915e5e7220 */ /* 0x080fe20000400000 */
[----:B---3--:R-:W-:Y:S01]  /*54b0*/  @!P5 FMUL R32, R32, R32 ;  /* 0x000000202020d220 */ /* 0x008fe20000400000 */
[----:B------:R-:W-:Y:S01]  /*54c0*/  FSETP.GEU.AND P5, PT, R26, -126, PT ;  /* 0xc2fc00001a00780b */ /* 0x000fe20003fae000 */
[----:B------:R1:W-:Y:S01]  /*54d0*/  MUFU.EX2 R39, R24 ;  /* 0x0000001800277308 */ /* 0x0003e20000000800 */
[-C--:B------:R-:W-:Y:S01]  /*54e0*/  FMUL R95, R95, R145.reuse ;  /* 0x000000915f5f7220 */ /* 0x080fe20000400000 */
[-C--:B------:R-:W-:Y:S01]  /*54f0*/  FMUL R98, R98, R145.reuse ;  /* 0x0000009162627220 */ /* 0x080fe20000400000 */
[-C--:B------:R-:W-:Y:S01]  /*5500*/  FMUL R99, R99, R145.reuse ;  /* 0x0000009163637220 */ /* 0x080fe20000400000 */
[----:B------:R-:W-:Y:S01]  /*5510*/  @!P4 FMUL R25, R25, 0.5 ;  /* 0x3f0000001919c820 */ /* 0x000fe20000400000 */
[-C--:B------:R-:W-:Y:S01]  /*5520*/  FMUL R102, R102, R145.reuse ;  /* 0x0000009166667220 */ /* 0x080fe20000400000 */
[----:B------:R-:W-:Y:S01]  /*5530*/  FMUL R103, R103, R145 ;  /* 0x0000009167677220 */ /* 0x000fe20000400000 */
[----:B------:R-:W-:Y:S01]  /*5540*/  UIADD3 UR10, UR6, 0x200, URZ ;  /* 0x00000200060a7890 */ /* 0x000fe2000fffe03f */
[----:B------:R3:W-:Y:S01]  /*5550*/  MUFU.EX2 R36, R25 ;  /* 0x0000001900247308 */ /* 0x0007e20000000800 */
[----:B--2---:R-:W-:Y:S01]  /*5560*/  @!P6 FMUL R33, R33, R33 ;  /* 0x000000212121e220 */ /* 0x004fe20000400000 */
[----:B------:R-:W-:Y:S01]  /*5570*/  FSETP.GEU.AND P6, PT, R27, -126, PT ;  /* 0xc2fc00001b00780b */ /* 0x000fe20003fce000 */
[----:B-1----:R-:W-:Y:S01]  /*5580*/  FFMA R24, R46, UR22, -R146 ;  /* 0x000000162e187c23 */ /* 0x002fe20008000892 */
[----:B------:R-:W-:Y:S01]  /*5590*/  @!P5 FMUL R26, R26, 0.5 ;  /* 0x3f0000001a1ad820 */ /* 0x000fe20000400000 */
[----:B------:R-:W-:Y:S01]  /*55a0*/  FFMA R46, R40, UR22, -R148 ;  /* 0x00000016282e7c23 */ /* 0x000fe20008000894 */
[----:B------:R-:W-:Y:S01]  /*55b0*/  UMOV UR11, 0x80000020 ;  /* 0x80000020000b7882 */ /* 0x000fe20000000000 */
[-C--:B------:R-:W-:Y:S01]  /*55c0*/  FMUL R72, R72, R142.reuse ;  /* 0x0000008e48487220 */ /* 0x080fe20000400000 */
[----:B------:R1:W2:Y:S01]  /*55d0*/  MUFU.EX2 R37, R26 ;  /* 0x0000001a00257308 */ /* 0x0002a20000000800 */
[----:B---3--:R-:W-:Y:S01]  /*55e0*/  FFMA R25, R47, UR22, -R146 ;  /* 0x000000162f197c23 */ /* 0x008fe20008000892 */
[----:B------:R-:W-:Y:S01]  /*55f0*/  FFMA R47, R41, UR22, -R148 ;  /* 0x00000016292f7c23 */ /* 0x000fe20008000894 */
[-C--:B------:R-:W-:Y:S01]  /*5600*/  FMUL R73, R73, R142.reuse ;  /* 0x0000008e49497220 */ /* 0x080fe20000400000 */
[-C--:B------:R-:W-:Y:S01]  /*5610*/  FMUL R76, R76, R142.reuse ;  /* 0x0000008e4c4c7220 */ /* 0x080fe20000400000 */
[-C--:B------:R-:W-:Y:S01]  /*5620*/  FMUL R77, R77, R142.reuse ;  /* 0x0000008e4d4d7220 */ /* 0x080fe20000400000 */
[-C--:B------:R-:W-:Y:S01]  /*5630*/  FMUL R80, R80, R142.reuse ;  /* 0x0000008e50507220 */ /* 0x080fe20000400000 */
[----:B------:R-:W-:Y:S01]  /*5640*/  @!P6 FMUL R27, R27, 0.5 ;  /* 0x3f0000001b1be820 */ /* 0x000fe20000400000 */
[-C--:B------:R-:W-:Y:S01]  /*5650*/  FMUL R81, R81, R142.reuse ;  /* 0x0000008e51517220 */ /* 0x080fe20000400000 */
[----:B-1----:R-:W-:Y:S01]  /*5660*/  F2FP.F16.F32.PACK_AB R26, R34, R35 ;  /* 0x00000023221a723e */ /* 0x002fe200000000ff */
[-C--:B------:R-:W-:Y:S01]  /*5670*/  FMUL R84, R84, R142.reuse ;  /* 0x0000008e54547220 */ /* 0x080fe20000400000 */
[----:B------:R1:W3:Y:S01]  /*5680*/  MUFU.EX2 R42, R27 ;  /* 0x0000001b002a7308 */ /* 0x0002e20000000800 */
[-C--:B------:R-:W-:Y:S01]  /*5690*/  FMUL R85, R85, R142.reuse ;  /* 0x0000008e55557220 */ /* 0x080fe20000400000 */
[-C--:B------:R-:W-:Y:S01]  /*56a0*/  FMUL R74, R74, R145.reuse ;  /* 0x000000914a4a7220 */ /* 0x080fe20000400000 */
[-C--:B------:R-:W-:Y:S01]  /*56b0*/  FMUL R75, R75, R145.reuse ;  /* 0x000000914b4b7220 */ /* 0x080fe20000400000 */
[-C--:B------:R-:W-:Y:S01]  /*56c0*/  FMUL R78, R78, R145.reuse ;  /* 0x000000914e4e7220 */ /* 0x080fe20000400000 */
[----:B------:R-:W-:Y:S01]  /*56d0*/  FMUL R79, R79, R145 ;  /* 0x000000914f4f7220 */ /* 0x000fe20000400000 */
[----:B--2---:R-:W-:Y:S01]  /*56e0*/  @!P5 FMUL R37, R37, R37 ;  /* 0x000000252525d220 */ /* 0x004fe20000400000 */
[----:B------:R-:W-:Y:S01]  /*56f0*/  FSETP.GEU.AND P5, PT, R24, -126, PT ;  /* 0xc2fc00001800780b */ /* 0x000fe20003fae000 */
[----:B------:R-:W-:Y:S01]  /*5700*/  FMUL R82, R82, R145 ;  /* 0x0000009152527220 */ /* 0x000fe20000400000 */
[----:B-1----:R-:W-:Y:S01]  /*5710*/  F2FP.F16.F32.PACK_AB R27, R30, R149 ;  /* 0x000000951e1b723e */ /* 0x002fe200000000ff */
[-C--:B------:R-:W-:Y:S01]  /*5720*/  FMUL R83, R83, R145.reuse ;  /* 0x0000009153537220 */ /* 0x080fe20000400000 */
[-C--:B------:R-:W-:Y:S01]  /*5730*/  FMUL R86, R86, R145.reuse ;  /* 0x0000009156567220 */ /* 0x080fe20000400000 */
[-C--:B------:R-:W-:Y:S01]  /*5740*/  FMUL R87, R87, R145.reuse ;  /* 0x0000009157577220 */ /* 0x080fe20000400000 */
[----:B------:R-:W-:Y:S01]  /*5750*/  UIADD3 UR12, UR6, 0x300, URZ ;  /* 0x00000300060c7890 */ /* 0x000fe2000fffe03f */
[-C--:B------:R-:W-:Y:S01]  /*5760*/  FMUL R56, R56, R142.reuse ;  /* 0x0000008e38387220 */ /* 0x080fe20000400000 */
[----:B------:R-:W-:Y:S01]  /*5770*/  UMOV UR27, 0x80000020 ;  /* 0x80000020001b7882 */ /* 0x000fe20000000000 */
[----:B------:R-:W-:Y:S01]  /*5780*/  FMUL R57, R57, R142 ;  /* 0x0000008e39397220 */ /* 0x000fe20000400000 */
[----:B---3--:R-:W-:Y:S01]  /*5790*/  @!P6 FMUL R42, R42, R42 ;  /* 0x0000002a2a2ae220 */ /* 0x008fe20000400000 */
[----:B------:R-:W-:Y:S01]  /*57a0*/  FSETP.GEU.AND P6, PT, R25, -126, PT ;  /* 0xc2fc00001900780b */ /* 0x000fe20003fce000 */
[-C--:B------:R-:W-:Y:S01]  /*57b0*/  FMUL R60, R60, R142.reuse ;  /* 0x0000008e3c3c7220 */ /* 0x080fe20000400000 */
[----:B------:R-:W-:Y:S01]  /*57c0*/  @!P5 FMUL R24, R24, 0.5 ;  /* 0x3f0000001818d820 */ /* 0x000fe20000400000 */
[----:B------:R-:W-:Y:S01]  /*57d0*/  UMOV UR26, UR12 ;  /* 0x0000000c001a7c82 */ /* 0x000fe20008000000 */
[-C--:B------:R-:W-:Y:S01]  /*57e0*/  FMUL R61, R61, R142.reuse ;  /* 0x0000008e3d3d7220 */ /* 0x080fe20000400000 */
[-C--:B------:R-:W-:Y:S01]  /*57f0*/  FMUL R64, R64, R142.reuse ;  /* 0x0000008e40407220 */ /* 0x080fe20000400000 */
[----:B------:R1:W-:Y:S01]  /*5800*/  MUFU.EX2 R40, R24 ;  /* 0x0000001800287308 */ /* 0x0003e20000000800 */
[-C--:B------:R-:W-:Y:S01]  /*5810*/  FMUL R65, R65, R142.reuse ;  /* 0x0000008e41417220 */ /* 0x080fe20000400000 */
[-C--:B------:R-:W-:Y:S01]  /*5820*/  FMUL R68, R68, R142.reuse ;  /* 0x0000008e44447220 */ /* 0x080fe20000400000 */
[----:B------:R-:W-:Y:S01]  /*5830*/  FMUL R69, R69, R142 ;  /* 0x0000008e45457220 */ /* 0x000fe20000400000 */
[-C--:B------:R-:W-:Y:S01]  /*5840*/  FMUL R58, R58, R145.reuse ;  /* 0x000000913a3a7220 */ /* 0x080fe20000400000 */
[-C--:B------:R-:W-:Y:S01]  /*5850*/  FMUL R59, R59, R145.reuse ;  /* 0x000000913b3b7220 */ /* 0x080fe20000400000 */
[-C--:B------:R-:W-:Y:S01]  /*5860*/  FMUL R62, R62, R145.reuse ;  /* 0x000000913e3e7220 */ /* 0x080fe20000400000 */
[----:B------:R-:W-:Y:S01]  /*5870*/  @!P6 FMUL R25, R25, 0.5 ;  /* 0x3f0000001919e820 */ /* 0x000fe20000400000 */
[----:B------:R-:W-:Y:S01]  /*5880*/  FMUL R63, R63, R145 ;  /* 0x000000913f3f7220 */ /* 0x000fe20000400000 */
[----:B-1----:R-:W-:Y:S01]  /*5890*/  F2FP.F16.F32.PACK_AB R24, R150, R31 ;  /* 0x0000001f9618723e */ /* 0x002fe200000000ff */
[-C--:B------:R-:W-:Y:S01]  /*58a0*/  FMUL R66, R66, R145.reuse ;  /* 0x0000009142427220 */ /* 0x080fe20000400000 */
[----:B------:R1:W2:Y:S01]  /*58b0*/  MUFU.EX2 R41, R25 ;  /* 0x0000001900297308 */ /* 0x0002a20000000800 */
[-C--:B------:R-:W-:Y:S01]  /*58c0*/  FMUL R67, R67, R145.reuse ;  /* 0x0000009143437220 */ /* 0x080fe20000400000 */
[-C--:B------:R-:W-:Y:S01]  /*58d0*/  FMUL R70, R70, R145.reuse ;  /* 0x0000009146467220 */ /* 0x080fe20000400000 */
[----:B------:R-:W-:Y:S01]  /*58e0*/  FMUL R71, R71, R145 ;  /* 0x0000009147477220 */ /* 0x000fe20000400000 */
[----:B------:R-:W-:Y:S01]  /*58f0*/  UIADD3 UR16, UR6, 0x400, URZ ;  /* 0x0000040006107890 */ /* 0x000fe2000fffe03f */
[----:B------:R-:W-:Y:S01]  /*5900*/  @!P3 FMUL R39, R39, R39 ;  /* 0x000000272727b220 */ /* 0x000fe20000400000 */
[----:B------:R-:W-:Y:S01]  /*5910*/  UMOV UR35, 0x80000020 ;  /* 0x8000002000237882 */ /* 0x000fe20000000000 */
[----:B------:R-:W-:Y:S01]  /*5920*/  @!P4 FMUL R36, R36, R36 ;  /* 0x000000242424c220 */ /* 0x000fe20000400000 */
[----:B------:R-:W-:Y:S01]  /*5930*/  UIADD3 UR8, UR6, 0x40, URZ ;  /* 0x0000004006087890 */ /* 0x000fe2000fffe03f */
[----:B-1----:R-:W-:Y:S01]  /*5940*/  F2FP.F16.F32.PACK_AB R25, R147, R144 ;  /* 0x000000909319723e */ /* 0x002fe200000000ff */
[----:B------:R-:W-:Y:S01]  /*5950*/  UIADD3 UR12, UR6, 0x240, URZ ;  /* 0x00000240060c7890 */ /* 0x000fe2000fffe03f */
[----:B------:R-:W-:Y:S01]  /*5960*/  FFMA R43, R43, UR22, -R146 ;  /* 0x000000162b2b7c23 */ /* 0x000fe20008000892 */
[----:B------:R-:W-:Y:S01]  /*5970*/  UMOV UR34, UR16 ;  /* 0x0000001000227c82 */ /* 0x000fe20008000000 */
[----:B------:R-:W-:Y:S01]  /*5980*/  WARPGROUP.ARRIVE ;  /* 0x00000000000079c5 */ /* 0x000fe20000000000 */
[----:B------:R-:W-:Y:S01]  /*5990*/  UIADD3 UR16, UR6, 0x340, URZ ;  /* 0x0000034006107890 */ /* 0x000fe2000fffe03f */
[----:B------:R-:W-:Y:S01]  /*59a0*/  FSETP.GEU.AND P3, PT, R38, -126, PT ;  /* 0xc2fc00002600780b */ /* 0x000fe20003f6e000 */
[--C-:B------:R-:W-:Y:S01]  /*59b0*/  FFMA R152, R45, UR22, -R148.reuse ;  /* 0x000000162d987c23 */ /* 0x100fe20008000894 */
[----:B------:R-:W-:Y:S01]  /*59c0*/  FSETP.GEU.AND P4, PT, R43, -126, PT ;  /* 0xc2fc00002b00780b */ /* 0x000fe20003f8e000 */
[----:B--2---:R-:W-:Y:S01]  /*59d0*/  @!P6 FMUL R41, R41, R41 ;  /* 0x000000292929e220 */ /* 0x004fe20000400000 */
[----:B------:R-:W-:Y:S01]  /*59e0*/  HGMMA.64x32x16.F32 R120, R24, gdesc[UR4].tnspB, R120, gsb0 ;  /* 0x4060000418787df0 */ /* 0x000fe20008000878 */
[----:B------:R-:W-:Y:S01]  /*59f0*/  FFMA R151, R44, UR22, -R148 ;  /* 0x000000162c977c23 */ /* 0x000fe20008000894 */
[----:B------:R-:W-:Y:S01]  /*5a00*/  FSETP.GEU.AND P6, PT, R152, -126, PT ;  /* 0xc2fc00009800780b */ /* 0x000fe20003fce000 */
[----:B------:R-:W-:Y:S01]  /*5a10*/  @!P5 FMUL R40, R40, R40 ;  /* 0x000000282828d220 */ /* 0x000fe20000400000 */
[--C-:B------:R-:W-:Y:S01]  /*5a20*/  FFMA R153, R50, UR22, -R146.reuse ;  /* 0x0000001632997c23 */ /* 0x100fe20008000892 */
[--C-:B------:R-:W-:Y:S01]  /*5a30*/  FFMA R51, R51, UR22, -R146.reuse ;  /* 0x0000001633337c23 */ /* 0x100fe20008000892 */
[----:B------:R-:W-:Y:S01]  /*5a40*/  FSETP.GEU.AND P5, PT, R151, -126, PT ;  /* 0xc2fc00009700780b */ /* 0x000fe20003fae000 */
[----:B------:R-:W-:Y:S01]  /*5a50*/  FFMA R154, R54, UR22, -R146 ;  /* 0x00000016369a7c23 */ /* 0x000fe20008000892 */
[----:B------:R-:W-:Y:S01]  /*5a60*/  FFMA R54, R49, UR22, -R148 ;  /* 0x0000001631367c23 */ /* 0x000fe20008000894 */
[----:B------:R-:W-:Y:S01]  /*5a70*/  @!P3 FMUL R38, R38, 0.5 ;  /* 0x3f0000002626b820 */ /* 0x000fe20000400000 */
[----:B------:R-:W-:Y:S01]  /*5a80*/  FFMA R13, R142, R13, R31 ;  /* 0x0000000d8e0d7223 */ /* 0x000fe2000000001f */
[----:B------:R-:W-:Y:S01]  /*5a90*/  @!P4 FMUL R43, R43, 0.5 ;  /* 0x3f0000002b2bc820 */ /* 0x000fe20000400000 */
[----:B------:R-:W-:Y:S01]  /*5aa0*/  FFMA R10, R145, R10, R144 ;  /* 0x0000000a910a7223 */ /* 0x000fe20000000090 */
[----:B------:R-:W-:Y:S01]  /*5ab0*/  UMOV UR7, 0x80000020 ;  /* 0x8000002000077882 */ /* 0x000fe20000000000 */
[----:B------:R-:W-:Y:S01]  /*5ac0*/  FADD R150, R13, R150 ;  /* 0x000000960d967221 */ /* 0x000fe20000000000 */
[----:B------:R-:W1:Y:S01]  /*5ad0*/  MUFU.EX2 R38, R38 ;  /* 0x0000002600267308 */ /* 0x000e620000000800 */
[----:B------:R-:W-:Y:S01]  /*5ae0*/  @!P6 FMUL R152, R152, 0.5 ;  /* 0x3f0000009898e820 */ /* 0x000fe20000400000 */
[----:B------:R-:W-:Y:S01]  /*5af0*/  FADD R10, R10, R147 ;  /* 0x000000930a0a7221 */ /* 0x000fe20000000000 */
[----:B------:R-:W-:Y:S01]  /*5b00*/  FADD R35, R150, R35 ;  /* 0x0000002396237221 */ /* 0x000fe20000000000 */
[----:B------:R-:W-:Y:S01]  /*5b10*/  @!P5 FMUL R151, R151, 0.5 ;  /* 0x3f0000009797d820 */ /* 0x000fe20000400000 */
[----:B------:R-:W-:Y:S01]  /*5b20*/  IADD3 R6, R6, 0x1, RZ ;  /* 0x0000000106067810 */ /* 0x000fe20007ffe0ff */
[----:B------:R-:W-:Y:S01]  /*5b30*/  FADD R149, R10, R149 ;  /* 0x000000950a957221 */ /* 0x000fe20000000000 */
[----:B------:R-:W-:Y:S01]  /*5b40*/  FADD R34, R35, R34 ;  /* 0x0000002223227221 */ /* 0x000fe20000000000 */
[----:B------:R-:W2:Y:S01]  /*5b50*/  MUFU.EX2 R43, R43 ;  /* 0x0000002b002b7308 */ /* 0x000ea20000000800 */
[----:B------:R-:W-:Y:S01]  /*5b60*/  IADD3 R19, R19, 0x1, RZ ;  /* 0x0000000113137810 */ /* 0x000fe20007ffe0ff */
[----:B------:R-:W-:-:S06]  /*5b70*/  FADD R30, R149, R30 ;  /* 0x0000001e951e7221 */ /* 0x000fcc0000000000 */
[----:B------:R-:W3:Y:S01]  /*5b80*/  MUFU.EX2 R50, R152 ;  /* 0x0000009800327308 */ /* 0x000ee20000000800 */
[----:B-1----:R-:W-:Y:S01]  /*5b90*/  @!P3 FMUL R38, R38, R38 ;  /* 0x000000262626b220 */ /* 0x002fe20000400000 */
[----:B------:R-:W-:-:S06]  /*5ba0*/  FSETP.GEU.AND P3, PT, R46, -126, PT ;  /* 0xc2fc00002e00780b */ /* 0x000fcc0003f6e000 */
[----:B------:R1:W4:Y:S01]  /*5bb0*/  MUFU.EX2 R45, R151 ;  /* 0x00000097002d7308 */ /* 0x0003220000000800 */
[----:B--2---:R-:W-:Y:S01]  /*5bc0*/  @!P4 FMUL R43, R43, R43 ;  /* 0x0000002b2b2bc220 */ /* 0x004fe20000400000 */
[----:B------:R-:W-:-:S05]  /*5bd0*/  FSETP.GEU.AND P4, PT, R47, -126, PT ;  /* 0xc2fc00002f00780b */ /* 0x000fca0003f8e000 */
[----:B------:R-:W-:Y:S01]  /*5be0*/  @!P3 FMUL R46, R46, 0.5 ;  /* 0x3f0000002e2eb820 */ /* 0x000fe20000400000 */
[----:B---3--:R-:W-:Y:S01]  /*5bf0*/  @!P6 FMUL R50, R50, R50 ;  /* 0x000000323232e220 */ /* 0x008fe20000400000 */
[--C-:B-1----:R-:W-:Y:S01]  /*5c00*/  FFMA R151, R52, UR22, -R148.reuse ;  /* 0x0000001634977c23 */ /* 0x102fe20008000894 */
[----:B------:R-:W-:Y:S02]  /*5c10*/  WARPGROUP.DEPBAR.LE gsb0, 0x0 ;  /* 0x00008000000079c5 */ /* 0x000fe40000010000 */
[----:B------:R-:W-:Y:S01]  /*5c20*/  WARPGROUP.ARRIVE ;  /* 0x00000000000079c5 */ /* 0x000fe20000000000 */
[----:B------:R-:W1:Y:S02]  /*5c30*/  MUFU.EX2 R44, R46 ;  /* 0x0000002e002c7308 */ /* 0x000e640000000800 */
[----:B------:R-:W-:Y:S01]  /*5c40*/  @!P4 FMUL R47, R47, 0.5 ;  /* 0x3f0000002f2fc820 */ /* 0x000fe20000400000 */
[----:B------:R-:W-:Y:S01]  /*5c50*/  FFMA R52, R53, UR22, -R148 ;  /* 0x0000001635347c23 */ /* 0x000fe20008000894 */
[----:B----4-:R-:W-:Y:S01]  /*5c60*/  @!P5 FMUL R45, R45, R45 ;  /* 0x0000002d2d2dd220 */ /* 0x010fe20000400000 */
[----:B------:R-:W-:Y:S01]  /*5c70*/  FSETP.GEU.AND P5, PT, R154, -126, PT ;  /* 0xc2fc00009a00780b */ /* 0x000fe20003fae000 */
[----:B------:R-:W-:Y:S01]  /*5c80*/  HGMMA.64x32x16.F32 R104, R24, gdesc[UR16].tnspB, R104, gsb0 ;  /* 0x4060001018687df0 */ /* 0x000fe20008000868 */
[----:B------:R-:W-:Y:S01]  /*5c90*/  UIADD3 UR18, UR6, 0x440, URZ ;  /* 0x0000044006127890 */ /* 0x000fe2000fffe03f */
[----:B------:R-:W-:Y:S01]  /*5ca0*/  UMOV UR19, 0x80000020 ;  /* 0x8000002000137882 */ /* 0x000fe20000000000 */
[----:B------:R-:W2:Y:S01]  /*5cb0*/  MUFU.EX2 R47, R47 ;  /* 0x0000002f002f7308 */ /* 0x000ea20000000800 */
[----:B-1----:R-:W-:Y:S01]  /*5cc0*/  @!P3 FMUL R44, R44, R44 ;  /* 0x0000002c2c2cb220 */ /* 0x002fe20000400000 */
[----:B------:R-:W-:-:S07]  /*5cd0*/  FSETP.GEU.AND P3, PT, R153, -126, PT ;  /* 0xc2fc00009900780b */ /* 0x000fce0003f6e000 */
[----:B------:R-:W-:Y:S01]  /*5ce0*/  @!P5 FMUL R154, R154, 0.5 ;  /* 0x3f0000009a9ad820 */ /* 0x000fe20000400000 */
[----:B--2---:R-:W-:Y:S01]  /*5cf0*/  @!P4 FMUL R47, R47, R47 ;  /* 0x0000002f2f2fc220 */ /* 0x004fe20000400000 */
[----:B------:R-:W-:-:S04]  /*5d00*/  FSETP.GEU.AND P4, PT, R51, -126, PT ;  /* 0xc2fc00003300780b */ /* 0x000fc80003f8e000 */
[----:B------:R-:W-:-:S04]  /*5d10*/  @!P3 FMUL R153, R153, 0.5 ;  /* 0x3f0000009999b820 */ /* 0x000fc80000400000 */
[----:B------:R-:W1:Y:S05]  /*5d20*/  MUFU.EX2 R46, R153 ;  /* 0x00000099002e7308 */ /* 0x000e6a0000000800 */
[----:B------:R-:W-:-:S06]  /*5d30*/  @!P4 FMUL R51, R51, 0.5 ;  /* 0x3f0000003333c820 */ /* 0x000fcc0000400000 */
[----:B------:R-:W2:Y:S01]  /*5d40*/  MUFU.EX2 R51, R51 ;  /* 0x0000003300337308 */ /* 0x000ea20000000800 */
[----:B-1----:R-:W-:Y:S01]  /*5d50*/  @!P3 FMUL R46, R46, R46 ;  /* 0x0000002e2e2eb220 */ /* 0x002fe20000400000 */
[----:B------:R-:W-:Y:S02]  /*5d60*/  WARPGROUP.DEPBAR.LE gsb0, 0x0 ;  /* 0x00008000000079c5 */ /* 0x000fe40000010000 */
[----:B------:R-:W-:-:S06]  /*5d70*/  WARPGROUP.ARRIVE ;  /* 0x00000000000079c5 */ /* 0x000fcc0000000000 */
[----:B------:R-:W-:Y:S01]  /*5d80*/  HGMMA.64x32x16.F32 R88, R24, gdesc[UR8].tnspB, R88, gsb0 ;  /* 0x4060000818587df0 */ /* 0x000fe20008000858 */
[----:B------:R-:W-:Y:S01]  /*5d90*/  UIADD3 UR10, UR6, 0x140, URZ ;  /* 0x00000140060a7890 */ /* 0x000fe2000fffe03f */
[----:B--2---:R-:W-:Y:S01]  /*5da0*/  @!P4 FMUL R51, R51, R51 ;  /* 0x000000333333c220 */ /* 0x004fe20000400000 */
[----:B------:R-:W-:Y:S01]  /*5db0*/  UMOV UR11, 0x80000020 ;  /* 0x80000020000b7882 */ /* 0x000fe20000000000 */
[----:B------:R-:W-:-:S13]  /*5dc0*/  FSETP.GEU.AND P4, PT, R54, -126, PT ;  /* 0xc2fc00003600780b */ /* 0x000fda0003f8e000 */
[----:B------:R-:W-:-:S06]  /*5dd0*/  @!P4 FMUL R54, R54, 0.5 ;  /* 0x3f0000003636c820 */ /* 0x000fcc0000400000 */
[----:B------:R-:W1:Y:S02]  /*5de0*/  MUFU.EX2 R54, R54 ;  /* 0x0000003600367308 */ /* 0x000e640000000800 */
[----:B-1----:R-:W-:Y:S01]  /*5df0*/  @!P4 FMUL R54, R54, R54 ;  /* 0x000000363636c220 */ /* 0x002fe20000400000 */
[----:B------:R-:W-:-:S04]  /*5e00*/  ISETP.NE.AND P4, PT, R19, 0x4, PT ;  /* 0x000000041300780c */ /* 0x000fc80003f85270 */
[----:B------:R-:W-:Y:S01]  /*5e10*/  SEL R19, R19, RZ, P4 ;  /* 0x000000ff13137207 */ /* 0x000fe20002000000 */
[----:B------:R-:W-:Y:S02]  /*5e20*/  WARPGROUP.DEPBAR.LE gsb0, 0x0 ;  /* 0x00008000000079c5 */ /* 0x000fe40000010000 */
[----:B------:R-:W-:-:S06]  /*5e30*/  WARPGROUP.ARRIVE ;  /* 0x00000000000079c5 */ /* 0x000fcc0000000000 */
[----:B------:R-:W-:Y:S01]  /*5e40*/  HGMMA.64x32x16.F32 R72, R24, gdesc[UR24].tnspB, R72, gsb0 ;  /* 0x4060001818487df0 */ /* 0x000fe20008000848 */
[----:B------:R-:W-:Y:S01]  /*5e50*/  UMOV UR26, UR8 ;  /* 0x00000008001a7c82 */ /* 0x000fe20008000000 */
[----:B------:R-:W-:Y:S01]  /*5e60*/  UMOV UR27, 0x80000020 ;  /* 0x80000020001b7882 */ /* 0x000fe20000000000 */
[----:B------:R-:W-:Y:S01]  /*5e70*/  UIADD3 UR8, UR6, 0x80, URZ ;  /* 0x0000008006087890 */ /* 0x000fe2000fffe03f */
[----:B------:R-:W-:Y:S02]  /*5e80*/  WARPGROUP.DEPBAR.LE gsb0, 0x0 ;  /* 0x00008000000079c5 */ /* 0x000fe40000010000 */
[----:B------:R-:W-:-:S06]  /*5e90*/  WARPGROUP.ARRIVE ;  /* 0x00000000000079c5 */ /* 0x000fcc0000000000 */
[----:B------:R-:W-:Y:S03]  /*5ea0*/  HGMMA.64x32x16.F32 R56, R24, gdesc[UR32].tnspB, R56, gsb0 ;  /* 0x4060002018387df0 */ /* 0x000fe60008000838 */
[----:B------:R-:W-:Y:S02]  /*5eb0*/  WARPGROUP.DEPBAR.LE gsb0, 0x0 ;  /* 0x00008000000079c5 */ /* 0x000fe40000010000 */
[----:B------:R-:W-:Y:S01]  /*5ec0*/  F2FP.F16.F32.PACK_AB R25, R28, R29 ;  /* 0x0000001d1c19723e */ /* 0x000fe200000000ff */
[----:B------:R-:W-:Y:S01]  /*5ed0*/  FADD R29, R30, R29 ;  /* 0x0000001d1e1d7221 */ /* 0x000fe20000000000 */
[----:B------:R-:W-:Y:S02]  /*5ee0*/  F2FP.F16.F32.PACK_AB R27, R33, R32 ;  /* 0x00000020211b723e */ /* 0x000fe400000000ff */
[----:B------:R-:W-:Y:S01]  /*5ef0*/  F2FP.F16.F32.PACK_AB R24, R36, R39 ;  /* 0x000000272418723e */ /* 0x000fe200000000ff */
[----:B------:R-:W-:Y:S01]  /*5f00*/  FADD R39, R34, R39 ;  /* 0x0000002722277221 */ /* 0x000fe20000000000 */
[----:B------:R-:W-:Y:S01]  /*5f10*/  F2FP.F16.F32.PACK_AB R26, R42, R37 ;  /* 0x000000252a1a723e */ /* 0x000fe200000000ff */
[----:B------:R-:W-:-:S02]  /*5f20*/  FADD R29, R29, R28 ;  /* 0x0000001c1d1d7221 */ /* 0x000fc40000000000 */
[----:B------:R-:W-:Y:S01]  /*5f30*/  FADD R36, R39, R36 ;  /* 0x0000002427247221 */ /* 0x000fe20000000000 */
[----:B------:R-:W-:Y:S01]  /*5f40*/  WARPGROUP.ARRIVE ;  /* 0x00000000000079c5 */ /* 0x000fe20000000000 */
[----:B------:R-:W-:Y:S02]  /*5f50*/  FADD R32, R29, R32 ;  /* 0x000000201d207221 */ /* 0x000fe40000000000 */
[----:B------:R-:W-:Y:S02]  /*5f60*/  FADD R37, R36, R37 ;  /* 0x0000002524257221 */ /* 0x000fe40000000000 */
[----:B------:R-:W-:Y:S01]  /*5f70*/  FADD R33, R32, R33 ;  /* 0x0000002120217221 */ /* 0x000fe20000000000 */
[----:B------:R-:W-:Y:S01]  /*5f80*/  HGMMA.64x32x16.F32 R120, R24, gdesc[UR24].tnspB, R120, gsb0 ;  /* 0x4060001818787df0 */ /* 0x000fe20008000878 */
[----:B------:R-:W-:Y:S01]  /*5f90*/  UMOV UR26, UR8 ;  /* 0x00000008001a7c82 */ /* 0x000fe20008000000 */
[----:B------:R-:W-:Y:S01]  /*5fa0*/  UMOV UR27, 0x80000020 ;  /* 0x80000020001b7882 */ /* 0x000fe20000000000 */
[----:B------:R-:W-:Y:S01]  /*5fb0*/  UIADD3 UR8, UR6, 0xc0, URZ ;  /* 0x000000c006087890 */ /* 0x000fe2000fffe03f */
[----:B------:R-:W-:Y:S01]  /*5fc0*/  FADD R37, R37, R42 ;  /* 0x0000002a25257221 */ /* 0x000fe20000000000 */
[----:B------:R-:W-:-:S02]  /*5fd0*/  WARPGROUP.DEPBAR.LE gsb0, 0x0 ;  /* 0x00008000000079c5 */ /* 0x000fc40000010000 */
[----:B------:R-:W-:-:S06]  /*5fe0*/  WARPGROUP.ARRIVE ;  /* 0x00000000000079c5 */ /* 0x000fcc0000000000 */
[----:B------:R-:W-:Y:S01]  /*5ff0*/  HGMMA.64x32x16.F32 R104, R24, gdesc[UR8].tnspB, R104, gsb0 ;  /* 0x4060000818687df0 */ /* 0x000fe20008000868 */
[----:B------:R-:W-:Y:S01]  /*6000*/  UMOV UR10, UR12 ;  /* 0x0000000c000a7c82 */ /* 0x000fe20008000000 */
[----:B------:R-:W-:Y:S01]  /*6010*/  UMOV UR11, 0x80000020 ;  /* 0x80000020000b7882 */ /* 0x000fe20000000000 */
[----:B------:R-:W-:Y:S01]  /*6020*/  UIADD3 UR12, UR6, 0x280, URZ ;  /* 0x00000280060c7890 */ /* 0x000fe2000fffe03f */
        /* <DEDUP_REMOVED lines=14> */
[----:B------:R-:W-:Y:S01]  /*6110*/  UIADD3 UR18, UR6, 0x480, URZ ;  /* 0x0000048006127890 */ /* 0x000fe2000fffe03f */
[----:B------:R-:W-:Y:S01]  /*6120*/  UMOV UR19, 0x80000020 ;  /* 0x8000002000137882 */ /* 0x000fe20000000000 */
[----:B------:R-:W-:Y:S02]  /*6130*/  WARPGROUP.DEPBAR.LE gsb0, 0x0 ;  /* 0x00008000000079c5 */ /* 0x000fe40000010000 */
[----:B------:R-:W-:Y:S01]  /*6140*/  FFMA R24, R55, UR22, -R146 ;  /* 0x0000001637187c23 */ /* 0x000fe20008000892 */
[----:B------:R-:W-:Y:S01]  /*6150*/  FFMA R146, R48, UR22, -R148 ;  /* 0x0000001630927c23 */ /* 0x000fe20008000894 */
[----:B------:R-:W-:Y:S01]  /*6160*/  F2FP.F16.F32.PACK_AB R25, R43, R38 ;  /* 0x000000262b19723e */ /* 0x000fe200000000ff */
[----:B------:R-:W1:Y:S01]  /*6170*/  MUFU.EX2 R55, R154 ;  /* 0x0000009a00377308 */ /* 0x000e620000000800 */
[----:B------:R-:W-:Y:S01]  /*6180*/  F2FP.F16.F32.PACK_AB R27, R41, R40 ;  /* 0x00000028291b723e */ /* 0x000fe200000000ff */
[----:B------:R-:W-:Y:S01]  /*6190*/  FADD R38, R33, R38 ;  /* 0x0000002621267221 */ /* 0x000fe20000000000 */
[----:B------:R-:W-:-:S02]  /*61a0*/  FSETP.GEU.AND P6, PT, R24, -126, PT ;  /* 0xc2fc00001800780b */ /* 0x000fc40003fce000 */
[----:B------:R-:W-:Y:S01]  /*61b0*/  F2FP.F16.F32.PACK_AB R26, R50, R45 ;  /* 0x0000002d321a723e */ /* 0x000fe200000000ff */
[----:B------:R-:W-:Y:S01]  /*61c0*/  FADD R43, R38, R43 ;  /* 0x0000002b262b7221 */ /* 0x000fe20000000000 */
[----:B------:R-:W-:-:S03]  /*61d0*/  FSETP.GEU.AND P3, PT, R146, -126, PT ;  /* 0xc2fc00009200780b */ /* 0x000fc60003f6e000 */
[----:B------:R-:W-:-:S04]  /*61e0*/  FADD R40, R43, R40 ;  /* 0x000000282b287221 */ /* 0x000fc80000000000 */
[----:B------:R-:W-:Y:S02]  /*61f0*/  FADD R41, R40, R41 ;  /* 0x0000002928297221 */ /* 0x000fe40000000000 */
[----:B------:R-:W-:Y:S01]  /*6200*/  @!P6 FMUL R24, R24, 0.5 ;  /* 0x3f0000001818e820 */ /* 0x000fe20000400000 */
[----:B-1----:R-:W-:Y:S01]  /*6210*/  @!P5 FMUL R55, R55, R55 ;  /* 0x000000373737d220 */ /* 0x002fe20000400000 */
[----:B------:R-:W-:Y:S02]  /*6220*/  FSETP.GEU.AND P5, PT, R52, -126, PT ;  /* 0xc2fc00003400780b */ /* 0x000fe40003fae000 */
[----:B------:R1:W2:Y:S01]  /*6230*/  MUFU.EX2 R48, R24 ;  /* 0x0000001800307308 */ /* 0x0002a20000000800 */
[----:B------:R-:W-:-:S07]  /*6240*/  @!P3 FMUL R146, R146, 0.5 ;  /* 0x3f0000009292b820 */ /* 0x000fce0000400000 */
[----:B------:R-:W3:Y:S01]  /*6250*/  MUFU.EX2 R49, R146 ;  /* 0x0000009200317308 */ /* 0x000ee20000000800 */
[----:B-1----:R-:W-:Y:S01]  /*6260*/  F2FP.F16.F32.PACK_AB R24, R47, R44 ;  /* 0x0000002c2f18723e */ /* 0x002fe200000000ff */
[----:B------:R-:W-:Y:S01]  /*6270*/  FADD R44, R37, R44 ;  /* 0x0000002c252c7221 */ /* 0x000fe20000000000 */
[----:B------:R-:W-:Y:S02]  /*6280*/  @!P5 FMUL R52, R52, 0.5 ;  /* 0x3f0000003434d820 */ /* 0x000fe40000400000 */
[----:B------:R-:W-:Y:S01]  /*6290*/  WARPGROUP.ARRIVE ;  /* 0x00000000000079c5 */ /* 0x000fe20000000000 */
[----:B------:R-:W-:Y:S01]  /*62a0*/  FADD R44, R44, R47 ;  /* 0x0000002f2c2c7221 */ /* 0x000fe20000000000 */
[----:B--2---:R-:W-:Y:S01]  /*62b0*/  @!P6 FMUL R48, R48, R48 ;  /* 0x000000303030e220 */ /* 0x004fe20000400000 */
[----:B------:R-:W-:-:S03]  /*62c0*/  FSETP.GEU.AND P6, PT, R151, -126, PT ;  /* 0xc2fc00009700780b */ /* 0x000fc60003fce000 */
[----:B------:R-:W-:Y:S01]  /*62d0*/  HGMMA.64x32x16.F32 R120, R24, gdesc[UR24].tnspB, R120, gsb0 ;  /* 0x4060001818787df0 */ /* 0x000fe20008000878 */
[----:B------:R-:W1:Y:S01]  /*62e0*/  MUFU.EX2 R52, R52 ;  /* 0x0000003400347308 */ /* 0x000e620000000800 */
[----:B------:R-:W-:Y:S01]  /*62f0*/  FADD R45, R44, R45 ;  /* 0x0000002d2c2d7221 */ /* 0x000fe20000000000 */
[----:B---3--:R-:W-:Y:S01]  /*6300*/  @!P3 FMUL R49, R49, R49 ;  /* 0x000000313131b220 */ /* 0x008fe20000400000 */
[C---:B------:R-:W-:Y:S02]  /*6310*/  ISETP.NE.AND P3, PT, R6.reuse, 0x4, PT ;  /* 0x000000040600780c */ /* 0x040fe40003f65270 */
[----:B------:R-:W-:Y:S02]  /*6320*/  FADD R50, R45, R50 ;  /* 0x000000322d327221 */ /* 0x000fe40000000000 */
[----:B------:R-:W-:Y:S02]  /*6330*/  SEL R6, R6, RZ, P3 ;  /* 0x000000ff06067207 */ /* 0x000fe40001800000 */
[----:B------:R-:W-:-:S04]  /*6340*/  @!P6 FMUL R151, R151, 0.5 ;  /* 0x3f0000009797e820 */ /* 0x000fc80000400000 */
[----:B------:R-:W2:Y:S01]  /*6350*/  MUFU.EX2 R13, R151 ;  /* 0x00000097000d7308 */ /* 0x000ea20000000800 */
[----:B------:R-:W-:Y:S02]  /*6360*/  IMAD R10, R6, 0x8, R11 ;  /* 0x00000008060a7824 */ /* 0x000fe400078e020b */
[----:B-1----:R-:W-:Y:S01]  /*6370*/  @!P5 FMUL R52, R52, R52 ;  /* 0x000000343434d220 */ /* 0x002fe20000400000 */
[----:B------:R-:W-:Y:S02]  /*6380*/  VIADD R6, R6, 0x1 ;  /* 0x0000000106067836 */ /* 0x000fe40000000000 */
[----:B------:R-:W-:-:S03]  /*6390*/  PRMT R10, RZ, 0x654, R10 ;  /* 0x00000654ff0a7816 */ /* 0x000fc6000000000a */
[----:B------:R-:W-:-:S04]  /*63a0*/  ISETP.NE.AND P3, PT, R6, 0x4, PT ;  /* 0x000000040600780c */ /* 0x000fc80003f65270 */
[----:B------:R-:W-:Y:S01]  /*63b0*/  SEL R6, R6, RZ, P3 ;  /* 0x000000ff06067207 */ /* 0x000fe20001800000 */
[----:B--2---:R-:W-:Y:S01]  /*63c0*/  @!P6 FMUL R13, R13, R13 ;  /* 0x0000000d0d0de220 */ /* 0x004fe20000400000 */
        /* <DEDUP_REMOVED lines=21> */
[----:B------:R-:W-:Y:S02]  /*6520*/  UIADD3 UR8, UR6, 0x3c0, URZ ;  /* 0x000003c006087890 */ /* 0x000fe4000fffe03f */
[----:B------:R-:W-:Y:S01]  /*6530*/  UIADD3 UR6, UR6, 0x4c0, URZ ;  /* 0x000004c006067890 */ /* 0x000fe2000fffe03f */
[----:B------:R-:W-:Y:S02]  /*6540*/  WARPGROUP.DEPBAR.LE gsb0, 0x0 ;  /* 0x00008000000079c5 */ /* 0x000fe40000010000 */
[----:B------:R-:W-:Y:S01]  /*6550*/  F2FP.F16.F32.PACK_AB R25, R51, R46 ;  /* 0x0000002e3319723e */ /* 0x000fe200000000ff */
[----:B------:R-:W-:Y:S01]  /*6560*/  FADD R46, R41, R46 ;  /* 0x0000002e292e7221 */ /* 0x000fe20000000000 */
[----:B------:R-:W-:-:S02]  /*6570*/  F2FP.F16.F32.PACK_AB R27, R48, R55 ;  /* 0x00000037301b723e */ /* 0x000fc400000000ff */
[----:B------:R-:W-:Y:S01]  /*6580*/  F2FP.F16.F32.PACK_AB R24, R54, R49 ;  /* 0x000000313618723e */ /* 0x000fe200000000ff */
[----:B------:R-:W-:Y:S01]  /*6590*/  FADD R49, R50, R49 ;  /* 0x0000003132317221 */ /* 0x000fe20000000000 */
[----:B------:R-:W-:Y:S01]  /*65a0*/  F2FP.F16.F32.PACK_AB R26, R52, R13 ;  /* 0x0000000d341a723e */ /* 0x000fe200000000ff */
[----:B------:R-:W-:Y:S02]  /*65b0*/  FADD R46, R46, R51 ;  /* 0x000000332e2e7221 */ /* 0x000fe40000000000 */
[----:B------:R-:W-:Y:S01]  /*65c0*/  FADD R54, R49, R54 ;  /* 0x0000003631367221 */ /* 0x000fe20000000000 */
[----:B------:R-:W-:Y:S01]  /*65d0*/  WARPGROUP.ARRIVE ;  /* 0x00000000000079c5 */ /* 0x000fe20000000000 */
[----:B------:R-:W-:Y:S02]  /*65e0*/  FADD R55, R46, R55 ;  /* 0x000000372e377221 */ /* 0x000fe40000000000 */
[----:B------:R-:W-:-:S03]  /*65f0*/  FADD R13, R54, R13 ;  /* 0x0000000d360d7221 */ /* 0x000fc60000000000 */
[----:B------:R-:W-:Y:S01]  /*6600*/  HGMMA.64x32x16.F32 R120, R24, gdesc[UR16].tnspB, R120, gsb0 ;  /* 0x4060001018787df0 */ /* 0x000fe20008000878 */
[----:B------:R-:W-:Y:S02]  /*6610*/  FADD R13, R13, R52 ;  /* 0x000000340d0d7221 */ /* 0x000fe40000000000 */
        /* <DEDUP_REMOVED lines=17> */
[----:B------:R1:W-:Y:S02]  /*6730*/  SYNCS.ARRIVE.TRANS64.RED.A1T0 RZ, [R10+URZ], RZ ;  /* 0x000000ff0aff79a7 */ /* 0x0003e4000810043f */
[----:B-1----:R-:W-:-:S04]  /*6740*/  SEL R10, RZ, 0x1, P4 ;  /* 0x00000001ff0a7807 */ /* 0x002fc80002000000 */
[----:B------:R-:W-:Y:S01]  /*6750*/  LOP3.LUT R3, R3, R10, RZ, 0x3c, !PT ;  /* 0x0000000a03037212 */ /* 0x000fe200078e3cff */
[----:B------:R-:W-:Y:S01]  /*6760*/  FADD R10, R55, R48 ;  /* 0x00000030370a7221 */ /* 0x000fe20000000000 */
[----:B------:R-:W-:Y:S06]  /*6770*/  @P2 BRA `(.L_x_31) ;  /* 0x0000000400002947 */ /* 0x000fec0003800000 */
[----:B------:R-:W-:Y:S01]  /*6780*/  ISETP.LT.OR P2, PT, R7, 0x1, !P0 ;  /* 0x000000010700780c */ /* 0x000fe20004741670 */
[----:B------:R-:W-:-:S12]  /*6790*/  BSSY B0, `(.L_x_32) ;  /* 0x000003d000007945 */ /* 0x000fd80003800000 */
[----:B------:R-:W-:Y:S05]  /*67a0*/  @P2 BRA `(.L_x_33) ;  /* 0x0000000000ec2947 */ /* 0x000fea0003800000 */
[----:B------:R-:W-:Y:S02]  /*67b0*/  LEA R24, R5, R2, 0x3 ;  /* 0x0000000205187211 */ /* 0x000fe400078e18ff */
[----:B------:R-:W-:Y:S02]  /*67c0*/  SHF.L.U32 R25, R4, 0x1f, RZ ;  /* 0x0000001f04197819 */ /* 0x000fe400000006ff */
[----:B------:R-:W-:Y:S02]  /*67d0*/  ISETP.NE.AND P3, PT, R0, RZ, PT ;  /* 0x000000ff0000720c */ /* 0x000fe40003f65270 */
[----:B------:R-:W1:Y:S02]  /*67e0*/  SYNCS.PHASECHK.TRANS64.TRYWAIT P2, [R24+URZ+0x19020], R25 ;  /* 0x01902019180075a7 */ /* 0x000e64000804017f */
[----:B-1----:R-:W-:Y:S09]  /*67f0*/  @!P2 BRA `(.L_x_34) ;  /* 0x000000580030a947 */ /* 0x002ff20003800000 */
.L_x_89:
[----:B------:R-:W-:Y:S05]  /*6800*/  @P3 BRA `(.L_x_35) ;  /* 0x0000000000143947 */ /* 0x000fea0003800000 */
[----:B------:R-:W-:Y:S01]  /*6810*/  LOP3.LUT P2, RZ, R16, 0x1f, RZ, 0xc0, !PT ;  /* 0x0000001f10ff7812 */ /* 0x000fe2000784c0ff */
[----:B-1----:R-:W-:-:S04]  /*6820*/  IMAD.MOV.U32 R25, RZ, RZ, 0x5000 ;  /* 0x00005000ff197424 */ /* 0x002fc800078e00ff */
[----:B------:R2:W-:Y:S08]  /*6830*/  SYNCS.ARRIVE.TRANS64 RZ, [R24+URZ+0x19000], R25 ;  /* 0x0190001918ff79a7 */ /* 0x0005f0000800003f */
[----:B------:R-:W-:Y:S05]  /*6840*/  @!P2 BRA `(.L_x_35) ;  /* 0x000000000004a947 */ /* 0x000fea0003800000 */
[----:B------:R-:W-:Y:S01]  /*6850*/  BPT.TRAP 0x1 ;  /* 0x000000040000795c */ /* 0x000fe20000300000 */
.L_x_35:
[----:B-12---:R-:W-:Y:S01]  /*6860*/  IMAD R25, R5, 0x5000, R2 ;  /* 0x0000500005197824 */ /* 0x006fe200078e0202 */
[----:B------:R-:W-:Y:S01]  /*6870*/  R2UR UR41, R24 ;  /* 0x00000000182972ca */ /* 0x000fe200000e0000 */
[----:B------:R-:W-:Y:S01]  /*6880*/  UIADD3 UR46, UP0, UR38, 0x2f0, URZ ;  /* 0x000002f0262e7890 */ /* 0x000fe2000ff1e03f */
[C---:B------:R-:W-:Y:S01]  /*6890*/  R2UR UR43, R8.reuse ;  /* 0x00000000082b72ca */ /* 0x040fe200000e0000 */
[----:B------:R-:W-:Y:S01]  /*68a0*/  UMOV UR6, 0x0 ;  /* 0x0000000000067882 */ /* 0x000fe20000000000 */
[----:B------:R-:W-:Y:S01]  /*68b0*/  R2UR UR8, R25 ;  /* 0x00000000190872ca */ /* 0x000fe200000e0000 */
[----:B------:R-:W-:Y:S01]  /*68c0*/  UIADD3.X UR47, URZ, UR39, URZ, UP0, !UPT ;  /* 0x000000273f2f7290 */ /* 0x000fe200087fe43f */
[----:B------:R-:W-:Y:S01]  /*68d0*/  IADD3 R5, R5, 0x1, RZ ;  /* 0x0000000105057810 */ /* 0x000fe20007ffe0ff */
[----:B------:R-:W-:Y:S01]  /*68e0*/  UMOV UR7, 0x10000000 ;  /* 0x1000000000077882 */ /* 0x000fe20000000000 */
[----:B------:R-:W-:Y:S01]  /*68f0*/  UMOV UR42, URZ ;  /* 0x0000003f002a7c82 */ /* 0x000fe20008000000 */
[----:B------:R-:W-:Y:S01]  /*6900*/  UMOV UR34, 0x20 ;  /* 0x0000002000227882 */ /* 0x000fe20000000000 */
        /* <DEDUP_REMOVED lines=8> */
[----:B------:R-:W-:Y:S01]  /*6990*/  SEL R25, RZ, 0x1, P2 ;  /* 0x00000001ff197807 */ /* 0x000fe20001000000 */
        /* <DEDUP_REMOVED lines=28> */
.L_x_33:
[----:B------:R-:W-:Y:S05]  /*6b60*/  BSYNC B0 ;  /* 0x0000000000007941 */ /* 0x000fea0003800000 */
.L_x_32:
[----:B------:R-:W-:-:S07]  /*6b70*/  IADD3 R7, R7, -0x1, RZ ;  /* 0xffffffff07077810 */ /* 0x000fce0007ffe0ff */
.L_x_31:
[----:B------:R-:W-:Y:S01]  /*6b80*/  VIADD R12, R12, 0x40 ;  /* 0x000000400c0c7836 */ /* 0x000fe20000000000 */
[----:B------:R-:W-:Y:S01]  /*6b90*/  MOV R147, R18 ;  /* 0x0000001200937202 */ /* 0x000fe20000000f00 */
[----:B------:R-:W-:Y:S01]  /*6ba0*/  IMAD.MOV.U32 R145, RZ, RZ, R17 ;  /* 0x000000ffff917224 */ /* 0x000fe200078e0011 */
[----:B------:R-:W-:Y:S06]  /*6bb0*/  @P1 BRA `(.L_x_36) ;  /* 0xffffffd400141947 */ /* 0x000fec000383ffff */
.L_x_24:
[----:B------:R-:W-:-:S13]  /*6bc0*/  ISETP.GE.AND P1, PT, R143, 0x1, PT ;  /* 0x000000018f00780c */ /* 0x000fda0003f26270 */
[----:B------:R-:W-:Y:S05]  /*6bd0*/  @!P1 BRA `(.L_x_37) ;  /* 0x0000003000949947 */ /* 0x000fea0003800000 */
[----:B------:R-:W-:Y:S01]  /*6be0*/  MOV R145, R18 ;  /* 0x0000001200917202 */ /* 0x000fe20000000f00 */
[----:B------:R-:W-:Y:S01]  /*6bf0*/  IMAD.MOV.U32 R144, RZ, RZ, R17 ;  /* 0x000000ffff907224 */ /* 0x000fe200078e0011 */
[----:B------:R-:W-:-:S07]  /*6c00*/  LOP3.LUT R142, R16, 0x1f, RZ, 0xc0, !PT ;  /* 0x0000001f108e7812 */ /* 0x000fce00078ec0ff */
.L_x_50:
[----:B------:R-:W-:Y:S01]  /*6c10*/  LEA R18, R19, R2, 0x3 ;  /* 0x0000000213127211 */ /* 0x000fe200078e18ff */
[----:B------:R-:W-:Y:S05]  /*6c20*/  YIELD ;  /* 0x0000000000007946 */ /* 0x000fea0003800000 */
[----:B------:R-:W-:-:S04]  /*6c30*/  SHF.L.U32 R17, R3, 0x1f, RZ ;  /* 0x0000001f03117819 */ /* 0x000fc800000006ff */
[----:B------:R-:W2:Y:S02]  /*6c40*/  SYNCS.PHASECHK.TRANS64.TRYWAIT P1, [R18+URZ+0x19000], R17 ;  /* 0x01900011120075a7 */ /* 0x000ea4000802017f */
[----:B--2---:R-:W-:Y:S05]  /*6c50*/  @!P1 BRA `(.L_x_38) ;  /* 0x00000054002c9947 */ /* 0x004fea0003800000 */
.L_x_90:
[----:B------:R-:W-:Y:S05]  /*6c60*/  WARPSYNC.ALL ;  /* 0x0000000000007948 */ /* 0x000fea0003800000 */
[----:B------:R-:W-:Y:S01]  /*6c70*/  IMAD.U32 R148, RZ, RZ, UR30 ;  /* 0x0000001eff947e24 */ /* 0x000fe2000f8e00ff */
[----:B------:R-:W-:Y:S01]  /*6c80*/  MOV R149, 0x80000020 ;  /* 0x8000002000957802 */ /* 0x000fe20000000f00 */
[----:B-1----:R-:W-:Y:S01]  /*6c90*/  WARPGROUP.ARRIVE ;  /* 0x00000000000079c5 */ /* 0x002fe20000000000 */
[----:B------:R-:W-:Y:S01]  /*6ca0*/  R2UR UR8, R140 ;  /* 0x000000008c0872ca */ /* 0x000fe200000e0000 */
[----:B------:R-:W-:Y:S01]  /*6cb0*/  IMAD R148, R19, 0x500, R148 ;  /* 0x0000050013947824 */ /* 0x000fe200078e0294 */
[----:B------:R-:W-:-:S02]  /*6cc0*/  R2UR UR11, R149 ;  /* 0x00000000950b72ca */ /* 0x000fc400000e0000 */
[----:B------:R-:W-:Y:S01]  /*6cd0*/  R2UR UR9, R141 ;  /* 0x000000008d0972ca */ /* 0x000fe200000e0000 */
[C---:B------:R-:W-:Y:S01]  /*6ce0*/  VIADD R146, R148.reuse, 0x2 ;  /* 0x0000000294927836 */ /* 0x040fe20000000000 */
[----:B------:R-:W-:Y:S02]  /*6cf0*/  R2UR UR10, R148 ;  /* 0x00000000940a72ca */ /* 0x000fe400000e0000 */
[----:B------:R-:W-:Y:S02]  /*6d00*/  MOV R147, 0x80000020 ;  /* 0x8000002000937802 */ /* 0x000fe40000000f00 */
[----:B------:R-:W-:Y:S02]  /*6d10*/  MOV R149, 0x80000020 ;  /* 0x8000002000957802 */ /* 0x000fe40000000f00 */
[----:B------:R-:W-:Y:S02]  /*6d20*/  ISETP.NE.AND P1, PT, R9, RZ, PT ;  /* 0x000000ff0900720c */ /* 0x000fe40003f25270 */
[----:B------:R-:W-:-:S05]  /*6d30*/  R2UR UR7, R149 ;  /* 0x00000000950772ca */ /* 0x000fca00000e0000 */
[----:B------:R-:W-:Y:S01]  /*6d40*/  HGMMA.64x64x16.F32 R24, gdesc[UR8], RZ, !UPT, gsb0 ;  /* 0x00e00000081879f0 */ /* 0x000fe2000c0008ff */
[----:B------:R-:W-:Y:S01]  /*6d50*/  R2UR UR10, R146 ;  /* 0x00000000920a72ca */ /* 0x000fe200000e0000 */
[----:B------:R-:W-:Y:S01]  /*6d60*/  VIADD R146, R148, 0x100 ;  /* 0x0000010094927836 */ /* 0x000fe20000000000 */
[----:B------:R-:W-:Y:S02]  /*6d70*/  R2UR UR11, R147 ;  /* 0x00000000930b72ca */ /* 0x000fe400000e0000 */
[----:B------:R-:W-:Y:S02]  /*6d80*/  R2UR UR8, R138 ;  /* 0x000000008a0872ca */ /* 0x000fe400000e0000 */
[----:B------:R-:W-:Y:S02]  /*6d90*/  R2UR UR9, R139 ;  /* 0x000000008b0972ca */ /* 0x000fe400000e0000 */
[----:B------:R-:W-:Y:S01]  /*6da0*/  MOV R147, 0x80000020 ;  /* 0x8000002000937802 */ /* 0x000fe20000000f00 */
[----:B------:R-:W-:-:S02]  /*6db0*/  WARPGROUP.DEPBAR.LE gsb0, 0x0 ;  /* 0x00008000000079c5 */ /* 0x000fc40000010000 */
[----:B------:R-:W-:-:S08]  /*6dc0*/  WARPGROUP.ARRIVE ;  /* 0x00000000000079c5 */ /* 0x000fd00000000000 */
[----:B------:R-:W-:Y:S01]  /*6dd0*/  HGMMA.64x64x16.F32 R24, gdesc[UR8], R24, gsb0 ;  /* 0x00e00000081879f0 */ /* 0x000fe20008000818 */
        /* <DEDUP_REMOVED lines=32> */
[----:B------:R-:W-:Y:S02]  /*6fe0*/  MOV R147, 0x80000020 ;  /* 0x8000002000937802 */ /* 0x000fe40000000f00 */
[----:B------:R-:W-:Y:S01]  /*6ff0*/  R2UR UR58, R146 ;  /* 0x00000000923a72ca */ /* 0x000fe200000e0000 */
[----:B------:R-:W-:Y:S01]  /*7000*/  VIADD R146, R148, 0x302 ;  /* 0x0000030294927836 */ /* 0x000fe20000000000 */
[----:B------:R-:W-:-:S02]  /*7010*/  R2UR UR59, R147 ;  /* 0x00000000933b72ca */ /* 0x000fc400000e0000 */
[----:B------:R-:W-:Y:S02]  /*7020*/  MOV R147, 0x80000020 ;  /* 0x8000002000937802 */ /* 0x000fe40000000f00 */
[----:B------:R-:W-:Y:S01]  /*7030*/  R2UR UR54, R146 ;  /* 0x00000000923672ca */ /* 0x000fe200000e0000 */
[C---:B------:R-:W-:Y:S01]  /*7040*/  VIADD R146, R148.reuse, 0x400 ;  /* 0x0000040094927836 */ /* 0x040fe20000000000 */
[----:B------:R-:W-:Y:S01]  /*7050*/  R2UR UR55, R147 ;  /* 0x00000000933772ca */ /* 0x000fe200000e0000 */
[----:B------:R-:W-:Y:S01]  /*7060*/  VIADD R148, R148, 0x402 ;  /* 0x0000040294947836 */ /* 0x000fe20000000000 */
[----:B------:R-:W-:Y:S02]  /*7070*/  MOV R147, 0x80000020 ;  /* 0x8000002000937802 */ /* 0x000fe40000000f00 */
[----:B------:R-:W-:Y:S02]  /*7080*/  R2UR UR50, R146 ;  /* 0x00000000923272ca */ /* 0x000fe400000e0000 */
[----:B------:R-:W-:-:S02]  /*7090*/  R2UR UR51, R147 ;  /* 0x00000000933372ca */ /* 0x000fc400000e0000 */
[----:B------:R-:W-:Y:S01]  /*70a0*/  R2UR UR6, R148 ;  /* 0x00000000940672ca */ /* 0x000fe200000e0000 */
        /* <DEDUP_REMOVED lines=19> */
[----:B--2---:R-:W-:Y:S01]  /*71e0*/  IMAD R17, R5, 0x8, R2 ;  /* 0x0000000805117824 */ /* 0x004fe200078e0202 */
[----:B------:R-:W-:Y:S02]  /*71f0*/  SHF.L.U32 R18, R4, 0x1f, RZ ;  /* 0x0000001f04127819 */ /* 0x000fe400000006ff */
[----:B------:R-:W-:Y:S02]  /*7200*/  ISETP.NE.AND P3, PT, R0, RZ, PT ;  /* 0x000000ff0000720c */ /* 0x000fe40003f65270 */
[----:B------:R-:W1:Y:S02]  /*7210*/  SYNCS.PHASECHK.TRANS64.TRYWAIT P2, [R17+URZ+0x19020], R18 ;  /* 0x01902012110075a7 */ /* 0x000e64000804017f */
[----:B-1----:R-:W-:Y:S09]  /*7220*/  @!P2 BRA `(.L_x_41) ;  /* 0x0000004c00cca947 */ /* 0x002ff20003800000 */
.L_x_91:
[----:B------:R-:W-:Y:S05]  /*7230*/  @P3 BRA `(.L_x_42) ;  /* 0x0000000000143947 */ /* 0x000fea0003800000 */
[----:B------:R-:W-:Y:S02]  /*7240*/  ISETP.NE.AND P2, PT, R142, RZ, PT ;  /* 0x000000ff8e00720c */ /* 0x000fe40003f45270 */
[----:B-1----:R-:W-:-:S04]  /*7250*/  MOV R18, 0x5000 ;  /* 0x0000500000127802 */ /* 0x002fc80000000f00 */
[----:B------:R2:W-:Y:S07]  /*7260*/  SYNCS.ARRIVE.TRANS64 RZ, [R17+URZ+0x19000], R18 ;  /* 0x0190001211ff79a7 */ /* 0x0005ee000800003f */
[----:B------:R-:W-:Y:S05]  /*7270*/  @!P2 BRA `(.L_x_42) ;  /* 0x000000000004a947 */ /* 0x000fea0003800000 */
[----:B------:R-:W-:Y:S01]  /*7280*/  BPT.TRAP 0x1 ;  /* 0x000000040000795c */ /* 0x000fe20000300000 */
.L_x_42:
[----:B-12---:R-:W-:Y:S01]  /*7290*/  IMAD R18, R5, 0x5000, R2 ;  /* 0x0000500005127824 */ /* 0x006fe200078e0202 */
        /* <DEDUP_REMOVED lines=8> */
[----:B------:R-:W-:Y:S01]  /*7320*/  VIADD R5, R5, 0x1 ;  /* 0x0000000105057836 */ /* 0x000fe20000000000 */
[----:B------:R-:W-:Y:S01]  /*7330*/  UMOV UR42, URZ ;  /* 0x0000003f002a7c82 */ /* 0x000fe20008000000 */
[----:B------:R-:W-:Y:S01]  /*7340*/  UMOV UR34, 0x20 ;  /* 0x0000002000227882 */ /* 0x000fe20000000000 */
[----:B------:R-:W-:Y:S01]  /*7350*/  UMOV UR36, UR44 ;  /* 0x0000002c00247c82 */ /* 0x000fe20008000000 */
[----:B------:R-:W-:Y:S01]  /*7360*/  UMOV UR37, UR45 ;  /* 0x0000002d00257c82 */ /* 0x000fe20008000000 */
        /* <DEDUP_REMOVED lines=34> */
.L_x_40:
[----:B------:R-:W-:-:S07]  /*7590*/  IADD3 R7, R7, -0x1, RZ ;  /* 0xffffffff07077810 */ /* 0x000fce0007ffe0ff */
.L_x_39:
[----:B------:R-:W-:Y:S01]  /*75a0*/  VIADD R19, R19, 0x1 ;  /* 0x0000000113137836 */ /* 0x000fe20000000000 */
[----:B------:R-:W-:Y:S05]  /*75b0*/  WARPSYNC.ALL ;  /* 0x0000000000007948 */ /* 0x000fea0003800000 */
[----:B------:R-:W-:-:S04]  /*75c0*/  ISETP.NE.AND P2, PT, R19, 0x4, PT ;  /* 0x000000041300780c */ /* 0x000fc80003f45270 */
[----:B--2---:R-:W-:Y:S02]  /*75d0*/  SEL R18, RZ, 0x1, P2 ;  /* 0x00000001ff127807 */ /* 0x004fe40001000000 */
[----:B------:R-:W-:Y:S02]  /*75e0*/  SEL R19, R19, RZ, P2 ;  /* 0x000000ff13137207 */ /* 0x000fe40001000000 */
[----:B------:R-:W-:Y:S02]  /*75f0*/  LOP3.LUT R3, R3, R18, RZ, 0x3c, !PT ;  /* 0x0000001203037212 */ /* 0x000fe400078e3cff */
[C---:B------:R-:W-:Y:S01]  /*7600*/  IADD3 R17, R12.reuse, 0x1, RZ ;  /* 0x000000010c117810 */ /* 0x040fe20007ffe0ff */
[C---:B------:R-:W-:Y:S01]  /*7610*/  VIADD R146, R12.reuse, 0x9 ;  /* 0x000000090c927836 */ /* 0x040fe20000000000 */
[----:B------:R-:W-:Y:S01]  /*7620*/  IADD3 R18, R12, 0x8, RZ ;  /* 0x000000080c127810 */ /* 0x000fe20007ffe0ff */
[----:B------:R-:W-:Y:S01]  /*7630*/  BSSY B0, `(.L_x_43) ;  /* 0x0000080000007945 */ /* 0x000fe20003800000 */
[----:B------:R-:W-:-:S02]  /*7640*/  ISETP.GE.AND P5, PT, R17, UR15, PT ;  /* 0x0000000f11007c0c */ /* 0x000fc4000bfa6270 */
[----:B------:R-:W-:Y:S02]  /*7650*/  ISETP.GE.AND P2, PT, R18, UR15, PT ;  /* 0x0000000f12007c0c */ /* 0x000fe4000bf46270 */
[C---:B------:R-:W-:Y:S02]  /*7660*/  IADD3 R17, R12.reuse, 0x10, RZ ;  /* 0x000000100c117810 */ /* 0x040fe40007ffe0ff */
[C---:B------:R-:W-:Y:S02]  /*7670*/  ISETP.GE.AND P6, PT, R12.reuse, UR15, PT ;  /* 0x0000000f0c007c0c */ /* 0x040fe4000bfc6270 */
[C---:B------:R-:W-:Y:S02]  /*7680*/  IADD3 R18, R12.reuse, 0x11, RZ ;  /* 0x000000110c127810 */ /* 0x040fe40007ffe0ff */
[----:B------:R-:W-:Y:S01]  /*7690*/  ISETP.GE.AND P3, PT, R17, UR15, PT ;  /* 0x0000000f11007c0c */ /* 0x000fe2000bf66270 */
[----:B------:R-:W-:Y:S01]  /*76a0*/  VIADD R17, R12, 0x18 ;  /* 0x000000180c117836 */ /* 0x000fe20000000000 */
[----:B------:R-:W-:-:S02]  /*76b0*/  FSEL R24, R24, -INF , !P6 ;  /* 0xff80000018187808 */ /* 0x000fc40007000000 */
[----:B------:R-:W-:Y:S02]  /*76c0*/  FSEL R147, R26, -INF , !P6 ;  /* 0xff8000001a937808 */ /* 0x000fe40007000000 */
[----:B------:R-:W-:Y:S02]  /*76d0*/  ISETP.GE.AND P6, PT, R18, UR15, PT ;  /* 0x0000000f12007c0c */ /* 0x000fe4000bfc6270 */
[----:B------:R-:W-:Y:S02]  /*76e0*/  IADD3 R18, R12, 0x19, RZ ;  /* 0x000000190c127810 */ /* 0x000fe40007ffe0ff */
[----:B------:R-:W-:Y:S02]  /*76f0*/  FSEL R25, R25, -INF , !P5 ;  /* 0xff80000019197808 */ /* 0x000fe40006800000 */
[----:B------:R-:W-:Y:S02]  /*7700*/  FSEL R27, R27, -INF , !P5 ;  /* 0xff8000001b1b7808 */ /* 0x000fe40006800000 */
[----:B------:R-:W-:-:S02]  /*7710*/  FSEL R28, R28, -INF , !P2 ;  /* 0xff8000001c1c7808 */ /* 0x000fc40005000000 */
[----:B------:R-:W-:Y:S02]  /*7720*/  FSEL R30, R30, -INF , !P2 ;  /* 0xff8000001e1e7808 */ /* 0x000fe40005000000 */
[----:B------:R-:W-:Y:S01]  /*7730*/  ISETP.GE.AND P4, PT, R146, UR15, PT ;  /* 0x0000000f92007c0c */ /* 0x000fe2000bf86270 */
[----:B------:R-:W-:Y:S01]  /*7740*/  VIADD R146, R12, 0x30 ;  /* 0x000000300c927836 */ /* 0x000fe20000000000 */
[----:B------:R-:W-:Y:S02]  /*7750*/  ISETP.GE.AND P5, PT, R17, UR15, PT ;  /* 0x0000000f11007c0c */ /* 0x000fe4000bfa6270 */
[----:B------:R-:W-:Y:S01]  /*7760*/  ISETP.GE.AND P2, PT, R18, UR15, PT ;  /* 0x0000000f12007c0c */ /* 0x000fe2000bf46270 */
[C---:B------:R-:W-:Y:S01]  /*7770*/  VIADD R18, R12.reuse, 0x21 ;  /* 0x000000210c127836 */ /* 0x040fe20000000000 */
[----:B------:R-:W-:Y:S02]  /*7780*/  IADD3 R17, R12, 0x20, RZ ;  /* 0x000000200c117810 */ /* 0x000fe40007ffe0ff */
[----:B------:R-:W-:-:S02]  /*7790*/  FSEL R29, R29, -INF , !P4 ;  /* 0xff8000001d1d7808 */ /* 0x000fc40006000000 */
[----:B------:R-:W-:Y:S02]  /*77a0*/  FSEL R31, R31, -INF , !P4 ;  /* 0xff8000001f1f7808 */ /* 0x000fe40006000000 */
[----:B------:R-:W-:Y:S02]  /*77b0*/  ISETP.GE.AND P4, PT, R17, UR15, PT ;  /* 0x0000000f11007c0c */ /* 0x000fe4000bf86270 */
[----:B------:R-:W-:Y:S02]  /*77c0*/  FSEL R32, R32, -INF , !P3 ;  /* 0xff80000020207808 */ /* 0x000fe40005800000 */
[----:B------:R-:W-:Y:S02]  /*77d0*/  FSEL R34, R34, -INF , !P3 ;  /* 0xff80000022227808 */ /* 0x000fe40005800000 */
[----:B------:R-:W-:Y:S02]  /*77e0*/  ISETP.GE.AND P3, PT, R18, UR15, PT ;  /* 0x0000000f12007c0c */ /* 0x000fe4000bf66270 */
[----:B------:R-:W-:-:S02]  /*77f0*/  IADD3 R17, R12, 0x28, RZ ;  /* 0x000000280c117810 */ /* 0x000fc40007ffe0ff */
[----:B------:R-:W-:Y:S02]  /*7800*/  FMNMX R18, R24, R145, !PT ;  /* 0x0000009118127209 */ /* 0x000fe40007800000 */
[----:B------:R-:W-:Y:S02]  /*7810*/  IADD3 R26, R12, 0x29, RZ ;  /* 0x000000290c1a7810 */ /* 0x000fe40007ffe0ff */
[----:B------:R-:W-:Y:S02]  /*7820*/  FSEL R33, R33, -INF , !P6 ;  /* 0xff80000021217808 */ /* 0x000fe40007000000 */
[----:B------:R-:W-:Y:S02]  /*7830*/  FSEL R35, R35, -INF , !P6 ;  /* 0xff80000023237808 */ /* 0x000fe40007000000 */
[----:B------:R-:W-:Y:S02]  /*7840*/  ISETP.GE.AND P6, PT, R17, UR15, PT ;  /* 0x0000000f11007c0c */ /* 0x000fe4000bfc6270 */
[----:B------:R-:W-:-:S02]  /*7850*/  FSEL R36, R36, -INF , !P5 ;  /* 0xff80000024247808 */ /* 0x000fc40006800000 */
[----:B------:R-:W-:Y:S02]  /*7860*/  FSEL R38, R38, -INF , !P5 ;  /* 0xff80000026267808 */ /* 0x000fe40006800000 */
[----:B------:R-:W-:Y:S02]  /*7870*/  FMNMX R17, R25, R18, !PT ;  /* 0x0000001219117209 */ /* 0x000fe40007800000 */
[----:B------:R-:W-:Y:S02]  /*7880*/  ISETP.GE.AND P5, PT, R26, UR15, PT ;  /* 0x0000000f1a007c0c */ /* 0x000fe4000bfa6270 */
        /* <DEDUP_REMOVED lines=9> */
[----:B------:R-:W-:Y:S02]  /*7920*/  FSEL R37, R37, -INF , !P2 ;  /* 0xff80000025257808 */ /* 0x000fe40005000000 */
[----:B------:R-:W-:Y:S02]  /*7930*/  FMNMX R18, R36, R17, !PT ;  /* 0x0000001124127209 */ /* 0x000fe40007800000 */
[----:B------:R-:W-:Y:S02]  /*7940*/  FMNMX R149, R35, R26, !PT ;  /* 0x0000001a23957209 */ /* 0x000fe40007800000 */
[----:B------:R-:W-:Y:S02]  /*7950*/  FSEL R40, R40, -INF , !P4 ;  /* 0xff80000028287808 */ /* 0x000fe40006000000 */
[----:B------:R-:W-:Y:S02]  /*7960*/  FMNMX R17, R37, R18, !PT ;  /* 0x0000001225117209 */ /* 0x000fe40007800000 */
[----:B------:R-:W-:-:S02]  /*7970*/  FSEL R39, R39, -INF , !P2 ;  /* 0xff80000027277808 */ /* 0x000fc40005000000 */
[----:B------:R-:W-:Y:S02]  /*7980*/  FMNMX R26, R38, R149, !PT ;  /* 0x00000095261a7209 */ /* 0x000fe40007800000 */
[----:B------:R-:W-:Y:S02]  /*7990*/  FSEL R41, R41, -INF , !P3 ;  /* 0xff80000029297808 */ /* 0x000fe40005800000 */
[----:B------:R-:W-:Y:S02]  /*79a0*/  FMNMX R18, R40, R17, !PT ;  /* 0x0000001128127209 */ /* 0x000fe40007800000 */
[----:B------:R-:W-:Y:S02]  /*79b0*/  FSEL R42, R42, -INF , !P4 ;  /* 0xff8000002a2a7808 */ /* 0x000fe40006000000 */
[----:B------:R-:W-:Y:S02]  /*79c0*/  FMNMX R149, R39, R26, !PT ;  /* 0x0000001a27957209 */ /* 0x000fe40007800000 */
[----:B------:R-:W-:-:S02]  /*79d0*/  ISETP.GE.AND P2, PT, R146, UR15, PT ;  /* 0x0000000f92007c0c */ /* 0x000fc4000bf46270 */
[----:B------:R-:W-:Y:S02]  /*79e0*/  FSEL R44, R44, -INF , !P6 ;  /* 0xff8000002c2c7808 */ /* 0x000fe40007000000 */
[----:B------:R-:W-:Y:S02]  /*79f0*/  FMNMX R17, R41, R18, !PT ;  /* 0x0000001229117209 */ /* 0x000fe40007800000 */
[----:B------:R-:W-:Y:S02]  /*7a00*/  IADD3 R146, R12, 0x31, RZ ;  /* 0x000000310c927810 */ /* 0x000fe40007ffe0ff */
[----:B------:R-:W-:Y:S02]  /*7a10*/  FSEL R43, R43, -INF , !P3 ;  /* 0xff8000002b2b7808 */ /* 0x000fe40005800000 */
[----:B------:R-:W-:Y:S02]  /*7a20*/  FMNMX R26, R42, R149, !PT ;  /* 0x000000952a1a7209 */ /* 0x000fe40007800000 */
[----:B------:R-:W-:-:S02]  /*7a30*/  FSEL R45, R45, -INF , !P5 ;  /* 0xff8000002d2d7808 */ /* 0x000fc40006800000 */
[----:B------:R-:W-:Y:S02]  /*7a40*/  FMNMX R18, R44, R17, !PT ;  /* 0x000000112c127209 */ /* 0x000fe40007800000 */
[----:B------:R-:W-:Y:S02]  /*7a50*/  ISETP.GE.AND P4, PT, R146, UR15, PT ;  /* 0x0000000f92007c0c */ /* 0x000fe4000bf86270 */
[----:B------:R-:W-:Y:S02]  /*7a60*/  FSEL R46, R46, -INF , !P6 ;  /* 0xff8000002e2e7808 */ /* 0x000fe40007000000 */
[----:B------:R-:W-:Y:S02]  /*7a70*/  FMNMX R149, R43, R26, !PT ;  /* 0x0000001a2b957209 */ /* 0x000fe40007800000 */
[----:B------:R-:W-:Y:S02]  /*7a80*/  IADD3 R146, R12, 0x38, RZ ;  /* 0x000000380c927810 */ /* 0x000fe40007ffe0ff */
[----:B------:R-:W-:-:S02]  /*7a90*/  FSEL R48, R48, -INF , !P2 ;  /* 0xff80000030307808 */ /* 0x000fc40005000000 */
[----:B------:R-:W-:Y:S02]  /*7aa0*/  FMNMX R17, R45, R18, !PT ;  /* 0x000000122d117209 */ /* 0x000fe40007800000 */
[----:B------:R-:W-:Y:S02]  /*7ab0*/  FSEL R47, R47, -INF , !P5 ;  /* 0xff8000002f2f7808 */ /* 0x000fe40006800000 */
[----:B------:R-:W-:Y:S02]  /*7ac0*/  FMNMX R26, R46, R149, !PT ;  /* 0x000000952e1a7209 */ /* 0x000fe40007800000 */
[----:B------:R-:W-:Y:S01]  /*7ad0*/  ISETP.GE.AND P3, PT, R146, UR15, PT ;  /* 0x0000000f92007c0c */ /* 0x000fe2000bf66270 */
[----:B------:R-:W-:Y:S01]  /*7ae0*/  VIADD R146, R12, 0x39 ;  /* 0x000000390c927836 */ /* 0x000fe20000000000 */
[----:B------:R-:W-:Y:S02]  /*7af0*/  FSEL R49, R49, -INF , !P4 ;  /* 0xff80000031317808 */ /* 0x000fe40006000000 */
[----:B------:R-:W-:-:S02]  /*7b00*/  FMNMX R18, R48, R17, !PT ;  /* 0x0000001130127209 */ /* 0x000fc40007800000 */
[----:B------:R-:W-:Y:S02]  /*7b10*/  FSEL R50, R50, -INF , !P2 ;  /* 0xff80000032327808 */ /* 0x000fe40005000000 */
[----:B------:R-:W-:Y:S02]  /*7b20*/  FMNMX R149, R47, R26, !PT ;  /* 0x0000001a2f957209 */ /* 0x000fe40007800000 */
[----:B------:R-:W-:Y:S02]  /*7b30*/  ISETP.GE.AND P6, PT, R146, UR15, PT ;  /* 0x0000000f92007c0c */ /* 0x000fe4000bfc6270 */
        /* <DEDUP_REMOVED lines=8> */
[----:B------:R-:W-:-:S02]  /*7bc0*/  FMNMX R26, R53, R18, !PT ;  /* 0x00000012351a7209 */ /* 0x000fc40007800000 */
[----:B------:R-:W-:Y:S02]  /*7bd0*/  FSEL R55, R55, -INF , !P6 ;  /* 0xff80000037377808 */ /* 0x000fe40007000000 */
[----:B------:R-:W-:Y:S01]  /*7be0*/  FMNMX R54, R149, R54, !PT ;  /* 0x0000003695367209 */ /* 0x000fe20007800000 */
[----:B------:R-:W1:Y:S01]  /*7bf0*/  SHFL.BFLY PT, R17, R26, 0x1, 0x1f ;  /* 0x0c201f001a117f89 */ /* 0x000e6200000e0000 */
[----:B------:R-:W-:Y:S02]  /*7c00*/  LEA R155, R19, R2, 0x3 ;  /* 0x00000002139b7211 */ /* 0x000fe400078e18ff */
[----:B------:R-:W-:Y:S02]  /*7c10*/  FMNMX R54, R55, R54, !PT ;  /* 0x0000003637367209 */ /* 0x000fe40007800000 */
[----:B------:R-:W-:-:S03]  /*7c20*/  SHF.L.U32 R150, R3, 0x1f, RZ ;  /* 0x0000001f03967819 */ /* 0x000fc600000006ff */
[----:B------:R-:W2:Y:S01]  /*7c30*/  SHFL.BFLY PT, R151, R54, 0x1, 0x1f ;  /* 0x0c201f0036977f89 */ /* 0x000ea200000e0000 */
[----:B-1----:R-:W-:-:S05]  /*7c40*/  FMNMX R146, R26, R17, !PT ;  /* 0x000000111a927209 */ /* 0x002fca0007800000 */
[----:B------:R-:W1:Y:S01]  /*7c50*/  SHFL.BFLY PT, R17, R146, 0x2, 0x1f ;  /* 0x0c401f0092117f89 */ /* 0x000e6200000e0000 */
[----:B--2---:R-:W-:-:S05]  /*7c60*/  FMNMX R151, R54, R151, !PT ;  /* 0x0000009736977209 */ /* 0x004fca0007800000 */
[----:B------:R-:W2:Y:S01]  /*7c70*/  SHFL.BFLY PT, R148, R151, 0x2, 0x1f ;  /* 0x0c401f0097947f89 */ /* 0x000ea200000e0000 */
[----:B-1----:R-:W-:-:S04]  /*7c80*/  FMNMX R18, R146, R17, !PT ;  /* 0x0000001192127209 */ /* 0x002fc80007800000 */
[C---:B------:R-:W-:Y:S02]  /*7c90*/  FSETP.NEU.AND P2, PT, R18.reuse, -INF , PT ;  /* 0xff8000001200780b */ /* 0x040fe40003f4d000 */
[----:B--2---:R-:W-:Y:S02]  /*7ca0*/  FMNMX R17, R151, R148, !PT ;  /* 0x0000009497117209 */ /* 0x004fe40007800000 */
[----:B------:R-:W-:Y:S02]  /*7cb0*/  FSEL R152, R18, RZ, P2 ;  /* 0x000000ff12987208 */ /* 0x000fe40001000000 */
[C---:B------:R-:W-:Y:S02]  /*7cc0*/  FSETP.NEU.AND P2, PT, R17.reuse, -INF , PT ;  /* 0xff8000001100780b */ /* 0x040fe40003f4d000 */
[----:B------:R-:W-:Y:S01]  /*7cd0*/  LEA R148, R6, R11, 0x3 ;  /* 0x0000000b06947211 */ /* 0x000fe200078e18ff */
[----:B------:R-:W-:Y:S01]  /*7ce0*/  FADD R26, -R152, R145 ;  /* 0x00000091981a7221 */ /* 0x000fe20000000100 */
[----:B------:R-:W-:-:S02]  /*7cf0*/  FSEL R153, R17, RZ, P2 ;  /* 0x000000ff11997208 */ /* 0x000fc40001000000 */
[----:B------:R-:W-:Y:S01]  /*7d00*/  PRMT R148, RZ, 0x654, R148 ;  /* 0x00000654ff947816 */ /* 0x000fe20000000094 */
[----:B------:R-:W-:Y:S02]  /*7d10*/  FMUL R26, R26, UR14 ;  /* 0x0000000e1a1a7c20 */ /* 0x000fe40008400000 */
[C---:B------:R-:W-:Y:S01]  /*7d20*/  FADD R54, -R153.reuse, R144 ;  /* 0x0000009099367221 */ /* 0x040fe20000000100 */
[----:B------:R1:W-:Y:S01]  /*7d30*/  SYNCS.ARRIVE.TRANS64.RED.A1T0 RZ, [R148+URZ], RZ ;  /* 0x000000ff94ff79a7 */ /* 0x0003e2000810043f */
[----:B------:R-:W-:Y:S01]  /*7d40*/  FMUL R144, R153, UR14 ;  /* 0x0000000e99907c20 */ /* 0x000fe20008400000 */
[----:B------:R-:W-:Y:S01]  /*7d50*/  FSETP.GEU.AND P3, PT, R26, -126, PT ;  /* 0xc2fc00001a00780b */ /* 0x000fe20003f6e000 */
[----:B------:R-:W-:Y:S02]  /*7d60*/  FMUL R145, R54, UR14 ;  /* 0x0000000e36917c20 */ /* 0x000fe40008400000 */
[--C-:B------:R-:W-:Y:S01]  /*7d70*/  FFMA R146, R147, UR14, -R144.reuse ;  /* 0x0000000e93927c23 */ /* 0x100fe20008000890 */
[--C-:B------:R-:W-:Y:S01]  /*7d80*/  FFMA R27, R27, UR14, -R144.reuse ;  /* 0x0000000e1b1b7c23 */ /* 0x100fe20008000890 */
[----:B------:R-:W-:Y:S01]  /*7d90*/  FFMA R147, R30, UR14, -R144 ;  /* 0x0000000e1e937c23 */ /* 0x000fe20008000890 */
[----:B------:R-:W2:Y:S01]  /*7da0*/  SYNCS.PHASECHK.TRANS64.TRYWAIT P2, [R155+URZ+0x19000], R150 ;  /* 0x019000969b0075a7 */ /* 0x000ea2000804017f */
[----:B------:R-:W-:-:S02]  /*7db0*/  FSETP.GEU.AND P4, PT, R145, -126, PT ;  /* 0xc2fc00009100780b */ /* 0x000fc40003f8e000 */
[----:B------:R-:W-:Y:S02]  /*7dc0*/  FSETP.GEU.AND P5, PT, R146, -126, PT ;  /* 0xc2fc00009200780b */ /* 0x000fe40003fae000 */
[----:B------:R-:W-:Y:S02]  /*7dd0*/  FSETP.GEU.AND P6, PT, R27, -126, PT ;  /* 0xc2fc00001b00780b */ /* 0x000fe40003fce000 */
[----:B------:R-:W-:-:S04]  /*7de0*/  @!P3 FMUL R26, R26, 0.5 ;  /* 0x3f0000001a1ab820 */ /* 0x000fc80000400000 */
[----:B------:R1:W3:Y:S03]  /*7df0*/  MUFU.EX2 R54, R26 ;  /* 0x0000001a00367308 */ /* 0x0002e60000000800 */
[----:B------:R-:W-:-:S06]  /*7e00*/  @!P4 FMUL R145, R145, 0.5 ;  /* 0x3f0000009191c820 */ /* 0x000fcc0000400000 */
[----:B------:R-:W4:Y:S02]  /*7e10*/  MUFU.EX2 R145, R145 ;  /* 0x0000009100917308 */ /* 0x000f240000000800 */
[----:B-1234-:R-:W-:Y:S05]  /*7e20*/  @!P2 BRA `(.L_x_44) ;  /* 0x0000004000e0a947 */ /* 0x01efea0003800000 */
.L_x_92:
[----:B------:R-:W-:Y:S05]  /*7e30*/  BSYNC B0 ;  /* 0x0000000000007941 */ /* 0x000fea0003800000 */
.L_x_43:
[----:B------:R-:W-:Y:S01]  /*7e40*/  FSETP.GEU.AND P2, PT, R147, -126, PT ;  /* 0xc2fc00009300780b */ /* 0x000fe20003f4e000 */
[----:B------:R-:W-:Y:S01]  /*7e50*/  @!P5 FMUL R146, R146, 0.5 ;  /* 0x3f0000009292d820 */ /* 0x000fe20000400000 */
[----:B------:R-:W-:Y:S01]  /*7e60*/  @!P6 FMUL R27, R27, 0.5 ;  /* 0x3f0000001b1be820 */ /* 0x000fe20000400000 */
[----:B------:R-:W-:Y:S01]  /*7e70*/  FFMA R30, R31, UR14, -R144 ;  /* 0x0000000e1f1e7c23 */ /* 0x000fe20008000890 */
[----:B------:R-:W-:Y:S01]  /*7e80*/  FMUL R148, R152, UR14 ;  /* 0x0000000e98947c20 */ /* 0x000fe20008400000 */
[----:B------:R-:W-:Y:S01]  /*7e90*/  @!P3 FMUL R54, R54, R54 ;  /* 0x000000363636b220 */ /* 0x000fe20000400000 */
[----:B------:R-:W2:Y:S01]  /*7ea0*/  MUFU.EX2 R31, R27 ;  /* 0x0000001b001f7308 */ /* 0x000ea20000000800 */
[----:B------:R-:W-:Y:S01]  /*7eb0*/  @!P4 FMUL R145, R145, R145 ;  /* 0x000000919191c220 */ /* 0x000fe20000400000 */
[--C-:B-1----:R-:W-:Y:S01]  /*7ec0*/  FFMA R150, R25, UR14, -R148.reuse ;  /* 0x0000000e19967c23 */ /* 0x102fe20008000894 */
[--C-:B------:R-:W-:Y:S01]  /*7ed0*/  FFMA R153, R28, UR14, -R148.reuse ;  /* 0x0000000e1c997c23 */ /* 0x100fe20008000894 */
[--C-:B------:R-:W-:Y:S01]  /*7ee0*/  FFMA R24, R24, UR14, -R148.reuse ;  /* 0x0000000e18187c23 */ /* 0x100fe20008000894 */
[----:B------:R-:W-:Y:S01]  /*7ef0*/  FFMA R152, R29, UR14, -R148 ;  /* 0x0000000e1d987c23 */ /* 0x000fe20008000894 */
[----:B------:R-:W-:Y:S01]  /*7f00*/  FSETP.GEU.AND P3, PT, R30, -126, PT ;  /* 0xc2fc00001e00780b */ /* 0x000fe20003f6e000 */
[----:B------:R-:W-:Y:S01]  /*7f10*/  @!P2 FMUL R147, R147, 0.5 ;  /* 0x3f0000009393a820 */ /* 0x000fe20000400000 */
[----:B------:R-:W1:Y:S01]  /*7f20*/  MUFU.EX2 R146, R146 ;  /* 0x0000009200927308 */ /* 0x000e620000000800 */
[----:B------:R-:W-:Y:S01]  /*7f30*/  FSETP.GEU.AND P4, PT, R24, -126, PT ;  /* 0xc2fc00001800780b */ /* 0x000fe20003f8e000 */
[----:B------:R-:W-:-:S02]  /*7f40*/  IMAD.U32 R28, RZ, RZ, UR23 ;  /* 0x00000017ff1c7e24 */ /* 0x000fc4000f8e00ff */
[----:B------:R-:W-:Y:S01]  /*7f50*/  FFMA R154, R32, UR14, -R148 ;  /* 0x0000000e209a7c23 */ /* 0x000fe20008000894 */
[----:B------:R-:W-:Y:S05]  /*7f60*/  WARPSYNC.ALL ;  /* 0x0000000000007948 */ /* 0x000fea0003800000 */
[----:B------:R-:W3:Y:S01]  /*7f70*/  MUFU.EX2 R147, R147 ;  /* 0x0000009300937308 */ /* 0x000ee20000000800 */
[----:B--2---:R-:W-:Y:S01]  /*7f80*/  @!P6 FMUL R31, R31, R31 ;  /* 0x0000001f1f1fe220 */ /* 0x004fe20000400000 */
[----:B------:R-:W-:Y:S01]  /*7f90*/  FSETP.GEU.AND P6, PT, R153, -126, PT ;  /* 0xc2fc00009900780b */ /* 0x000fe20003fce000 */
[----:B------:R-:W-:Y:S01]  /*7fa0*/  @!P3 FMUL R30, R30, 0.5 ;  /* 0x3f0000001e1eb820 */ /* 0x000fe20000400000 */
[----:B------:R-:W-:-:S02]  /*7fb0*/  IMAD R28, R19, 0x500, R28 ;  /* 0x00000500131c7824 */ /* 0x000fc400078e021c */
[----:B------:R-:W-:Y:S01]  /*7fc0*/  @!P4 FMUL R24, R24, 0.5 ;  /* 0x3f0000001818c820 */ /* 0x000fe20000400000 */
[----:B------:R-:W-:Y:S01]  /*7fd0*/  MOV R29, 0x80000020 ;  /* 0x80000020001d7802 */ /* 0x000fe20000000f00 */
[----:B------:R-:W-:Y:S02]  /*7fe0*/  IMAD.MOV.U32 R27, RZ, RZ, -0x7fffffe0 ;  /* 0x80000020ff1b7424 */ /* 0x000fe400078e00ff */
[----:B-1----:R-:W-:Y:S01]  /*7ff0*/  @!P5 FMUL R146, R146, R146 ;  /* 0x000000929292d220 */ /* 0x002fe20000400000 */
[----:B------:R-:W-:Y:S01]  /*8000*/  FSETP.GEU.AND P5, PT, R150, -126, PT ;  /* 0xc2fc00009600780b */ /* 0x000fe20003fae000 */
[----:B------:R-:W1:Y:S01]  /*8010*/  MUFU.EX2 R30, R30 ;  /* 0x0000001e001e7308 */ /* 0x000e620000000800 */
[----:B------:R-:W-:Y:S01]  /*8020*/  VIADD R26, R28, 0x200 ;  /* 0x000002001c1a7836 */ /* 0x000fe20000000000 */
[----:B------:R-:W-:Y:S01]  /*8030*/  MOV R25, 0x80000020 ;  /* 0x8000002000197802 */ /* 0x000fe20000000f00 */
[-C--:B------:R-:W-:Y:S01]  /*8040*/  FMUL R120, R120, R54.reuse ;  /* 0x0000003678787220 */ /* 0x080fe20000400000 */
[----:B------:R-:W-:Y:S01]  /*8050*/  R2UR UR18, R28 ;  /* 0x000000001c1272ca */ /* 0x000fe200000e0000 */
[----:B------:R-:W-:Y:S01]  /*8060*/  @!P6 FMUL R153, R153, 0.5 ;  /* 0x3f0000009999e820 */ /* 0x000fe20000400000 */
[----:B------:R-:W-:Y:S01]  /*8070*/  R2UR UR34, R26 ;  /* 0x000000001a2272ca */ /* 0x000fe200000e0000 */
[----:B---3--:R-:W-:Y:S01]  /*8080*/  @!P2 FMUL R147, R147, R147 ;  /* 0x000000939393a220 */ /* 0x008fe20000400000 */
[----:B------:R-:W-:Y:S01]  /*8090*/  FSETP.GEU.AND P2, PT, R152, -126, PT ;  /* 0xc2fc00009800780b */ /* 0x000fe20003f4e000 */
[----:B------:R2:W3:Y:S01]  /*80a0*/  MUFU.EX2 R151, R24 ;  /* 0x0000001800977308 */ /* 0x0004e20000000800 */
[----:B------:R-:W-:Y:S01]  /*80b0*/  IADD3 R26, R28, 0x40, RZ ;  /* 0x000000401c1a7810 */ /* 0x000fe20007ffe0ff */
[-C--:B------:R-:W-:Y:S01]  /*80c0*/  FMUL R121, R121, R54.reuse ;  /* 0x0000003679797220 */ /* 0x080fe20000400000 */
[----:B------:R-:W-:Y:S01]  /*80d0*/  @!P5 FMUL R150, R150, 0.5 ;  /* 0x3f0000009696d820 */ /* 0x000fe20000400000 */
[----:B------:R-:W-:Y:S01]  /*80e0*/  R2UR UR19, R29 ;  /* 0x000000001d1372ca */ /* 0x000fe200000e0000 */
[-C--:B------:R-:W-:Y:S01]  /*80f0*/  FMUL R124, R124, R54.reuse ;  /* 0x000000367c7c7220 */ /* 0x080fe20000400000 */
[-C--:B------:R-:W-:Y:S01]  /*8100*/  FMUL R125, R125, R54.reuse ;  /* 0x000000367d7d7220 */ /* 0x080fe20000400000 */
[----:B------:R-:W-:Y:S01]  /*8110*/  FMUL R128, R128, R54 ;  /* 0x0000003680807220 */ /* 0x000fe20000400000 */
[----:B------:R-:W4:Y:S01]  /*8120*/  MUFU.EX2 R153, R153 ;  /* 0x0000009900997308 */ /* 0x000f220000000800 */
[----:B--2---:R-:W-:Y:S01]  /*8130*/  IADD3 R24, R28, 0x100, RZ ;  /* 0x000001001c187810 */ /* 0x004fe20007ffe0ff */
[----:B-1----:R-:W-:Y:S01]  /*8140*/  @!P3 FMUL R30, R30, R30 ;  /* 0x0000001e1e1eb220 */ /* 0x002fe20000400000 */
[-C--:B------:R-:W-:Y:S01]  /*8150*/  FMUL R129, R129, R54.reuse ;  /* 0x0000003681817220 */ /* 0x080fe20000400000 */
[----:B------:R-:W-:Y:S01]  /*8160*/  @!P2 FMUL R152, R152, 0.5 ;  /* 0x3f0000009898a820 */ /* 0x000fe20000400000 */
[----:B------:R-:W-:Y:S01]  /*8170*/  R2UR UR26, R24 ;  /* 0x00000000181a72ca */ /* 0x000fe200000e0000 */
[-C--:B------:R-:W-:Y:S01]  /*8180*/  FMUL R132, R132, R54.reuse ;  /* 0x0000003684847220 */ /* 0x080fe20000400000 */
[----:B------:R-:W-:Y:S01]  /*8190*/  IADD3 R24, R28, 0x300, RZ ;  /* 0x000003001c187810 */ /* 0x000fe20007ffe0ff */
[----:B------:R-:W1:Y:S01]  /*81a0*/  MUFU.EX2 R150, R150 ;  /* 0x0000009600967308 */ /* 0x000e620000000800 */
[----:B---3--:R-:W-:Y:S01]  /*81b0*/  @!P4 FMUL R151, R151, R151 ;  /* 0x000000979797c220 */ /* 0x008fe20000400000 */
[----:B------:R-:W-:Y:S01]  /*81c0*/  FMUL R133, R133, R54 ;  /* 0x0000003685857220 */ /* 0x000fe20000400000 */
[----:B------:R-:W-:Y:S01]  /*81d0*/  R2UR UR42, R24 ;  /* 0x00000000182a72ca */ /* 0x000fe200000e0000 */
[----:B------:R-:W-:-:S02]  /*81e0*/  VIADD R24, R28, 0x140 ;  /* 0x000001401c187836 */ /* 0x000fc40000000000 */
[-C--:B------:R-:W-:Y:S01]  /*81f0*/  FMUL R122, R122, R145.reuse ;  /* 0x000000917a7a7220 */ /* 0x080fe20000400000 */
[-C--:B------:R-:W-:Y:S01]  /*8200*/  FMUL R123, R123, R145.reuse ;  /* 0x000000917b7b7220 */ /* 0x080fe20000400000 */
[----:B------:R-:W-:Y:S01]  /*8210*/  FMUL R126, R126, R145 ;  /* 0x000000917e7e7220 */ /* 0x000fe20000400000 */
[----:B------:R-:W2:Y:S01]  /*8220*/  MUFU.EX2 R32, R152 ;  /* 0x0000009800207308 */ /* 0x000ea20000000800 */
[----:B----4-:R-:W-:Y:S01]  /*8230*/  @!P6 FMUL R153, R153, R153 ;  /* 0x000000999999e220 */ /* 0x010fe20000400000 */
[-C--:B------:R-:W-:Y:S01]  /*8240*/  FMUL R127, R127, R145.reuse ;  /* 0x000000917f7f7220 */ /* 0x080fe20000400000 */
[-C--:B------:R-:W-:Y:S01]  /*8250*/  FMUL R130, R130, R145.reuse ;  /* 0x0000009182827220 */ /* 0x080fe20000400000 */
[-C--:B------:R-:W-:Y:S01]  /*8260*/  FMUL R131, R131, R145.reuse ;  /* 0x0000009183837220 */ /* 0x080fe20000400000 */
[-C--:B------:R-:W-:Y:S01]  /*8270*/  FMUL R134, R134, R145.reuse ;  /* 0x0000009186867220 */ /* 0x080fe20000400000 */
[----:B------:R-:W-:Y:S01]  /*8280*/  FMUL R135, R135, R145 ;  /* 0x0000009187877220 */ /* 0x000fe20000400000 */
[----:B------:R-:W-:Y:S01]  /*8290*/  R2UR UR27, R25 ;  /* 0x00000000191b72ca */ /* 0x000fe200000e0000 */
[----:B------:R-:W-:Y:S01]  /*82a0*/  FMUL R104, R104, R54 ;  /* 0x0000003668687220 */ /* 0x000fe20000400000 */
[----:B-1----:R-:W-:Y:S01]  /*82b0*/  @!P5 FMUL R150, R150, R150 ;  /* 0x000000969696d220 */ /* 0x002fe20000400000 */
[----:B------:R-:W-:Y:S01]  /*82c0*/  R2UR UR35, R27 ;  /* 0x000000001b2372ca */ /* 0x000fe200000e0000 */
[-C--:B------:R-:W-:Y:S01]  /*82d0*/  FMUL R105, R105, R54.reuse ;  /* 0x0000003669697220 */ /* 0x080fe20000400000 */
[----:B------:R-:W-:Y:S01]  /*82e0*/  R2UR UR43, R25 ;  /* 0x00000000192b72ca */ /* 0x000fe200000e0000 */
[-C--:B------:R-:W-:Y:S01]  /*82f0*/  FMUL R108, R108, R54.reuse ;  /* 0x000000366c6c7220 */ /* 0x080fe20000400000 */
[----:B------:R-:W-:Y:S01]  /*8300*/  R2UR UR6, R26 ;  /* 0x000000001a0672ca */ /* 0x000fe200000e0000 */
[----:B------:R-:W-:Y:S01]  /*8310*/  FMUL R109, R109, R54 ;  /* 0x000000366d6d7220 */ /* 0x000fe20000400000 */
[----:B------:R-:W-:Y:S01]  /*8320*/  R2UR UR7, R27 ;  /* 0x000000001b0772ca */ /* 0x000fe200000e0000 */
[----:B--2---:R-:W-:Y:S01]  /*8330*/  @!P2 FMUL R32, R32, R32 ;  /* 0x000000202020a220 */ /* 0x004fe20000400000 */
[----:B------:R-:W-:Y:S01]  /*8340*/  R2UR UR10, R24 ;  /* 0x00000000180a72ca */ /* 0x000fe200000e0000 */
[-C--:B------:R-:W-:Y:S01]  /*8350*/  FMUL R112, R112, R54.reuse ;  /* 0x0000003670707220 */ /* 0x080fe20000400000 */
[----:B------:R-:W-:Y:S01]  /*8360*/  R2UR UR11, R25 ;  /* 0x00000000190b72ca */ /* 0x000fe200000e0000 */
[----:B------:R-:W-:Y:S01]  /*8370*/  FMUL R113, R113, R54 ;  /* 0x0000003671717220 */ /* 0x000fe20000400000 */
[----:B------:R-:W-:Y:S01]  /*8380*/  F2FP.F16.F32.PACK_AB R25, R31, R146 ;  /* 0x000000921f19723e */ /* 0x000fe200000000ff */
[-C--:B------:R-:W-:Y:S01]  /*8390*/  FMUL R116, R116, R54.reuse ;  /* 0x0000003674747220 */ /* 0x080fe20000400000 */
[----:B------:R-:W-:Y:S01]  /*83a0*/  F2FP.F16.F32.PACK_AB R27, R30, R147 ;  /* 0x000000931e1b723e */ /* 0x000fe200000000ff */
[-C--:B------:R-:W-:Y:S01]  /*83b0*/  FMUL R117, R117, R54.reuse ;  /* 0x0000003675757220 */ /* 0x080fe20000400000 */
[----:B------:R-:W-:Y:S01]  /*83c0*/  F2FP.F16.F32.PACK_AB R24, R150, R151 ;  /* 0x000000979618723e */ /* 0x000fe200000000ff */
[----:B------:R-:W-:Y:S01]  /*83d0*/  FMUL R106, R106, R145 ;  /* 0x000000916a6a7220 */ /* 0x000fe20000400000 */
[----:B------:R-:W-:Y:S01]  /*83e0*/  F2FP.F16.F32.PACK_AB R26, R32, R153 ;  /* 0x00000099201a723e */ /* 0x000fe200000000ff */
[-C--:B------:R-:W-:Y:S01]  /*83f0*/  FMUL R107, R107, R145.reuse ;  /* 0x000000916b6b7220 */ /* 0x080fe20000400000 */
[-C--:B------:R-:W-:Y:S01]  /*8400*/  FMUL R110, R110, R145.reuse ;  /* 0x000000916e6e7220 */ /* 0x080fe20000400000 */
[-C--:B------:R-:W-:Y:S01]  /*8410*/  FMUL R111, R111, R145.reuse ;  /* 0x000000916f6f7220 */ /* 0x080fe20000400000 */
[----:B------:R-:W-:Y:S01]  /*8420*/  WARPGROUP.ARRIVE ;  /* 0x00000000000079c5 */ /* 0x000fe20000000000 */
[-C--:B------:R-:W-:Y:S01]  /*8430*/  FMUL R114, R114, R145.reuse ;  /* 0x0000009172727220 */ /* 0x080fe20000400000 */
[-C--:B------:R-:W-:Y:S01]  /*8440*/  FMUL R115, R115, R145.reuse ;  /* 0x0000009173737220 */ /* 0x080fe20000400000 */
[-C--:B------:R-:W-:Y:S01]  /*8450*/  FMUL R118, R118, R145.reuse ;  /* 0x0000009176767220 */ /* 0x080fe20000400000 */
[-C--:B------:R-:W-:Y:S01]  /*8460*/  FMUL R119, R119, R145.reuse ;  /* 0x0000009177777220 */ /* 0x080fe20000400000 */
[-C--:B------:R-:W-:Y:S01]  /*8470*/  FMUL R88, R88, R54.reuse ;  /* 0x0000003658587220 */ /* 0x080fe20000400000 */
[----:B------:R-:W-:Y:S01]  /*8480*/  HGMMA.64x32x16.F32 R120, R24, gdesc[UR16].tnspB, R120, gsb0 ;  /* 0x4060001018787df0 */ /* 0x000fe20008000878 */
[-C--:B------:R-:W-:Y:S01]  /*8490*/  FMUL R89, R89, R54.reuse ;  /* 0x0000003659597220 */ /* 0x080fe20000400000 */
        /* <DEDUP_REMOVED lines=30> */
[----:B------:R-:W-:Y:S01]  /*8680*/  FFMA R155, R33, UR14, -R148 ;  /* 0x0000000e219b7c23 */ /* 0x000fe20008000894 */
[----:B------:R-:W-:Y:S01]  /*8690*/  FSETP.GEU.AND P3, PT, R154, -126, PT ;  /* 0xc2fc00009a00780b */ /* 0x000fe20003f6e000 */
[----:B------:R-:W-:Y:S01]  /*86a0*/  FFMA R156, R34, UR14, -R144 ;  /* 0x0000000e229c7c23 */ /* 0x000fe20008000890 */
[-C--:B------:R-:W-:Y:S01]  /*86b0*/  FMUL R56, R56, R54.reuse ;  /* 0x0000003638387220 */ /* 0x080fe20000400000 */
[-C--:B------:R-:W-:Y:S01]  /*86c0*/  FMUL R57, R57, R54.reuse ;  /* 0x0000003639397220 */ /* 0x080fe20000400000 */
[----:B------:R-:W-:Y:S01]  /*86d0*/  FSETP.GEU.AND P4, PT, R155, -126, PT ;  /* 0xc2fc00009b00780b */ /* 0x000fe20003f8e000 */
[-C--:B------:R-:W-:Y:S01]  /*86e0*/  FMUL R60, R60, R54.reuse ;  /* 0x000000363c3c7220 */ /* 0x080fe20000400000 */
[-C--:B------:R-:W-:Y:S01]  /*86f0*/  FMUL R61, R61, R54.reuse ;  /* 0x000000363d3d7220 */ /* 0x080fe20000400000 */
[-C--:B------:R-:W-:Y:S01]  /*8700*/  FMUL R64, R64, R54.reuse ;  /* 0x0000003640407220 */ /* 0x080fe20000400000 */
[-C--:B------:R-:W-:Y:S01]  /*8710*/  FMUL R65, R65, R54.reuse ;  /* 0x0000003641417220 */ /* 0x080fe20000400000 */
[-C--:B------:R-:W-:Y:S01]  /*8720*/  FMUL R68, R68, R54.reuse ;  /* 0x0000003644447220 */ /* 0x080fe20000400000 */
[----:B------:R-:W-:Y:S01]  /*8730*/  FMUL R69, R69, R54 ;  /* 0x0000003645457220 */ /* 0x000fe20000400000 */
[-C--:B------:R-:W-:Y:S01]  /*8740*/  FMUL R58, R58, R145.reuse ;  /* 0x000000913a3a7220 */ /* 0x080fe20000400000 */
[-C--:B------:R-:W-:Y:S01]  /*8750*/  FMUL R59, R59, R145.reuse ;  /* 0x000000913b3b7220 */ /* 0x080fe20000400000 */
[----:B------:R-:W-:Y:S01]  /*8760*/  @!P3 FMUL R154, R154, 0.5 ;  /* 0x3f0000009a9ab820 */ /* 0x000fe20000400000 */
[-C--:B------:R-:W-:Y:S01]  /*8770*/  FMUL R62, R62, R145.reuse ;  /* 0x000000913e3e7220 */ /* 0x080fe20000400000 */
[-C--:B------:R-:W-:Y:S01]  /*8780*/  FMUL R63, R63, R145.reuse ;  /* 0x000000913f3f7220 */ /* 0x080fe20000400000 */
[----:B------:R-:W-:Y:S01]  /*8790*/  FMUL R66, R66, R145 ;  /* 0x0000009142427220 */ /* 0x000fe20000400000 */
[----:B------:R-:W-:-:S02]  /*87a0*/  WARPGROUP.DEPBAR.LE gsb0, 0x0 ;  /* 0x00008000000079c5 */ /* 0x000fc40000010000 */
[----:B------:R-:W-:Y:S01]  /*87b0*/  WARPGROUP.ARRIVE ;  /* 0x00000000000079c5 */ /* 0x000fe20000000000 */
[----:B------:R-:W-:Y:S01]  /*87c0*/  @!P4 FMUL R155, R155, 0.5 ;  /* 0x3f0000009b9bc820 */ /* 0x000fe20000400000 */
[----:B------:R1:W2:Y:S01]  /*87d0*/  MUFU.EX2 R33, R154 ;  /* 0x0000009a00217308 */ /* 0x0002a20000000800 */
[-C--:B------:R-:W-:Y:S01]  /*87e0*/  FMUL R67, R67, R145.reuse ;  /* 0x0000009143437220 */ /* 0x080fe20000400000 */
[-C--:B------:R-:W-:Y:S01]  /*87f0*/  FMUL R70, R70, R145.reuse ;  /* 0x0000009146467220 */ /* 0x080fe20000400000 */
[----:B------:R-:W-:Y:S01]  /*8800*/  FMUL R71, R71, R145 ;  /* 0x0000009147477220 */ /* 0x000fe20000400000 */
[----:B------:R-:W-:Y:S01]  /*8810*/  HGMMA.64x32x16.F32 R104, R24, gdesc[UR24].tnspB, R104, gsb0 ;  /* 0x4060001818687df0 */ /* 0x000fe20008000868 */
[----:B------:R-:W-:Y:S01]  /*8820*/  FSETP.GEU.AND P5, PT, R156, -126, PT ;  /* 0xc2fc00009c00780b */ /* 0x000fe20003fae000 */
[----:B------:R-:W-:Y:S01]  /*8830*/  FFMA R157, R35, UR14, -R144 ;  /* 0x0000000e239d7c23 */ /* 0x000fe20008000890 */
[--C-:B------:R-:W-:Y:S01]  /*8840*/  FFMA R152, R37, UR14, -R148.reuse ;  /* 0x0000000e25987c23 */ /* 0x100fe20008000894 */
[----:B------:R3:W4:Y:S01]  /*8850*/  MUFU.EX2 R34, R155 ;  /* 0x0000009b00227308 */ /* 0x0007220000000800 */
[----:B-1----:R-:W-:Y:S01]  /*8860*/  IADD3 R154, R28, 0x400, RZ ;  /* 0x000004001c9a7810 */ /* 0x002fe20007ffe0ff */
[----:B------:R-:W-:Y:S01]  /*8870*/  FFMA R35, R36, UR14, -R148 ;  /* 0x0000000e24237c23 */ /* 0x000fe20008000894 */
[----:B------:R-:W-:Y:S01]  /*8880*/  FFMA R37, R38, UR14, -R144 ;  /* 0x0000000e26257c23 */ /* 0x000fe20008000890 */
[----:B------:R-:W-:Y:S01]  /*8890*/  FSETP.GEU.AND P6, PT, R157, -126, PT ;  /* 0xc2fc00009d00780b */ /* 0x000fe20003fce000 */
[----:B------:R-:W-:Y:S01]  /*88a0*/  FFMA R49, R49, UR14, -R148 ;  /* 0x0000000e31317c23 */ /* 0x000fe20008000894 */
[----:B------:R-:W-:Y:S01]  /*88b0*/  R2UR UR46, R154 ;  /* 0x000000009a2e72ca */ /* 0x000fe200000e0000 */
[----:B------:R-:W-:Y:S01]  /*88c0*/  FFMA R154, R39, UR14, -R144 ;  /* 0x0000000e279a7c23 */ /* 0x000fe20008000890 */
[----:B------:R-:W-:Y:S01]  /*88d0*/  FSETP.GEU.AND P2, PT, R35, -126, PT ;  /* 0xc2fc00002300780b */ /* 0x000fe20003f4e000 */
[----:B--2---:R-:W-:Y:S01]  /*88e0*/  @!P3 FMUL R33, R33, R33 ;  /* 0x000000212121b220 */ /* 0x004fe20000400000 */
[----:B---3--:R-:W-:Y:S01]  /*88f0*/  MOV R155, 0x80000020 ;  /* 0x80000020009b7802 */ /* 0x008fe20000000f00 */
[----:B------:R-:W-:Y:S01]  /*8900*/  @!P5 FMUL R156, R156, 0.5 ;  /* 0x3f0000009c9cd820 */ /* 0x000fe20000400000 */
[----:B------:R-:W-:Y:S01]  /*8910*/  FSETP.GEU.AND P3, PT, R152, -126, PT ;  /* 0xc2fc00009800780b */ /* 0x000fe20003f6e000 */
[--C-:B------:R-:W-:Y:S01]  /*8920*/  FFMA R39, R40, UR14, -R148.reuse ;  /* 0x0000000e28277c23 */ /* 0x100fe20008000894 */
[----:B------:R-:W-:Y:S01]  /*8930*/  R2UR UR47, R155 ;  /* 0x000000009b2f72ca */ /* 0x000fe200000e0000 */
[----:B------:R1:W2:Y:S01]  /*8940*/  MUFU.EX2 R29, R156 ;  /* 0x0000009c001d7308 */ /* 0x0002a20000000800 */
[----:B------:R-:W-:Y:S01]  /*8950*/  FFMA R155, R41, UR14, -R148 ;  /* 0x0000000e299b7c23 */ /* 0x000fe20008000894 */
[----:B----4-:R-:W-:Y:S01]  /*8960*/  @!P4 FMUL R34, R34, R34 ;  /* 0x000000222222c220 */ /* 0x010fe20000400000 */
[----:B------:R-:W-:Y:S01]  /*8970*/  FSETP.GEU.AND P4, PT, R37, -126, PT ;  /* 0xc2fc00002500780b */ /* 0x000fe20003f8e000 */
[----:B------:R-:W-:Y:S01]  /*8980*/  @!P6 FMUL R157, R157, 0.5 ;  /* 0x3f0000009d9de820 */ /* 0x000fe20000400000 */
[----:B------:R-:W-:Y:S01]  /*8990*/  FFMA R41, R42, UR14, -R144 ;  /* 0x0000000e2a297c23 */ /* 0x000fe20008000890 */
[----:B------:R-:W-:Y:S01]  /*89a0*/  @!P2 FMUL R35, R35, 0.5 ;  /* 0x3f0000002323a820 */ /* 0x000fe20000400000 */
[----:B------:R-:W-:Y:S01]  /*89b0*/  FFMA R52, R52, UR14, -R148 ;  /* 0x0000000e34347c23 */ /* 0x000fe20008000894 */
[----:B------:R-:W3:Y:S01]  /*89c0*/  MUFU.EX2 R36, R157 ;  /* 0x0000009d00247308 */ /* 0x000ee20000000800 */
[----:B-1----:R-:W-:Y:S01]  /*89d0*/  FFMA R156, R43, UR14, -R144 ;  /* 0x0000000e2b9c7c23 */ /* 0x002fe20008000890 */
[----:B------:R-:W-:Y:S01]  /*89e0*/  @!P3 FMUL R152, R152, 0.5 ;  /* 0x3f0000009898b820 */ /* 0x000fe20000400000 */
[--C-:B------:R-:W-:Y:S01]  /*89f0*/  FFMA R43, R44, UR14, -R148.reuse ;  /* 0x0000000e2c2b7c23 */ /* 0x100fe20008000894 */
[----:B------:R-:W-:Y:S01]  /*8a00*/  FFMA R53, R53, UR14, -R148 ;  /* 0x0000000e35357c23 */ /* 0x000fe20008000894 */
[--C-:B------:R-:W-:Y:S01]  /*8a10*/  FFMA R149, R149, UR14, -R144.reuse ;  /* 0x0000000e95957c23 */ /* 0x100fe20008000890 */
[----:B------:R-:W-:Y:S01]  /*8a20*/  FFMA R55, R55, UR14, -R144 ;  /* 0x0000000e37377c23 */ /* 0x000fe20008000890 */
[----:B------:R-:W-:Y:S01]  /*8a30*/  FFMA R146, R145, R10, R146 ;  /* 0x0000000a91927223 */ /* 0x000fe20000000092 */
[----:B------:R-:W-:Y:S01]  /*8a40*/  @!P4 FMUL R37, R37, 0.5 ;  /* 0x3f0000002525c820 */ /* 0x000fe20000400000 */
[----:B--2---:R-:W-:Y:S01]  /*8a50*/  @!P5 FMUL R29, R29, R29 ;  /* 0x0000001d1d1dd220 */ /* 0x004fe20000400000 */
[----:B------:R-:W-:Y:S01]  /*8a60*/  FSETP.GEU.AND P5, PT, R154, -126, PT ;  /* 0xc2fc00009a00780b */ /* 0x000fe20003fae000 */
[----:B------:R-:W1:Y:S01]  /*8a70*/  MUFU.EX2 R35, R35 ;  /* 0x0000002300237308 */ /* 0x000e620000000800 */
[----:B------:R-:W-:Y:S01]  /*8a80*/  FADD R146, R146, R31 ;  /* 0x0000001f92927221 */ /* 0x000fe20000000000 */
[----:B------:R-:W-:Y:S01]  /*8a90*/  FFMA R13, R54, R13, R151 ;  /* 0x0000000d360d7223 */ /* 0x000fe20000000097 */
[----:B------:R-:W-:-:S02]  /*8aa0*/  IADD3 R6, R6, 0x1, RZ ;  /* 0x0000000106067810 */ /* 0x000fc40007ffe0ff */
[----:B------:R-:W-:Y:S01]  /*8ab0*/  FADD R147, R146, R147 ;  /* 0x0000009392937221 */ /* 0x000fe20000000000 */
[----:B---3--:R-:W-:Y:S01]  /*8ac0*/  @!P6 FMUL R36, R36, R36 ;  /* 0x000000242424e220 */ /* 0x008fe20000400000 */
[----:B------:R-:W-:Y:S01]  /*8ad0*/  FSETP.GEU.AND P6, PT, R39, -126, PT ;  /* 0xc2fc00002700780b */ /* 0x000fe20003fce000 */
[----:B------:R2:W3:Y:S01]  /*8ae0*/  MUFU.EX2 R38, R152 ;  /* 0x0000009800267308 */ /* 0x0004e20000000800 */
[----:B------:R-:W-:Y:S01]  /*8af0*/  FADD R150, R13, R150 ;  /* 0x000000960d967221 */ /* 0x000fe20000000000 */
[----:B------:R-:W-:Y:S01]  /*8b00*/  FADD R30, R147, R30 ;  /* 0x0000001e931e7221 */ /* 0x000fe20000000000 */
[----:B------:R-:W-:Y:S02]  /*8b10*/  WARPGROUP.DEPBAR.LE gsb0, 0x0 ;  /* 0x00008000000079c5 */ /* 0x000fe40000010000 */
[----:B------:R-:W-:Y:S01]  /*8b20*/  WARPGROUP.ARRIVE ;  /* 0x00000000000079c5 */ /* 0x000fe20000000000 */
[----:B------:R-:W-:Y:S02]  /*8b30*/  @!P5 FMUL R154, R154, 0.5 ;  /* 0x3f0000009a9ad820 */ /* 0x000fe40000400000 */
[----:B------:R-:W4:Y:S01]  /*8b40*/  MUFU.EX2 R37, R37 ;  /* 0x0000002500257308 */ /* 0x000f220000000800 */
[----:B-1----:R-:W-:Y:S01]  /*8b50*/  @!P2 FMUL R35, R35, R35 ;  /* 0x000000232323a220 */ /* 0x002fe20000400000 */
[----:B------:R-:W-:Y:S01]  /*8b60*/  FSETP.GEU.AND P2, PT, R155, -126, PT ;  /* 0xc2fc00009b00780b */ /* 0x000fe20003f4e000 */
[----:B--2---:R-:W-:Y:S01]  /*8b70*/  FFMA R152, R47, UR14, -R144 ;  /* 0x0000000e2f987c23 */ /* 0x004fe20008000890 */
[----:B------:R-:W-:Y:S01]  /*8b80*/  HGMMA.64x32x16.F32 R88, R24, gdesc[UR32].tnspB, R88, gsb0 ;  /* 0x4060002018587df0 */ /* 0x000fe20008000858 */
[----:B------:R-:W-:Y:S01]  /*8b90*/  @!P6 FMUL R39, R39, 0.5 ;  /* 0x3f0000002727e820 */ /* 0x000fe20000400000 */
[----:B------:R-:W-:Y:S01]  /*8ba0*/  FFMA R47, R48, UR14, -R148 ;  /* 0x0000000e302f7c23 */ /* 0x000fe20008000894 */
[----:B------:R-:W-:Y:S01]  /*8bb0*/  FADD R153, R150, R153 ;  /* 0x0000009996997221 */ /* 0x000fe20000000000 */
[----:B------:R1:W2:Y:S01]  /*8bc0*/  MUFU.EX2 R40, R154 ;  /* 0x0000009a00287308 */ /* 0x0002a20000000800 */
[----:B---3--:R-:W-:Y:S01]  /*8bd0*/  @!P3 FMUL R38, R38, R38 ;  /* 0x000000262626b220 */ /* 0x008fe20000400000 */
[----:B------:R-:W-:Y:S01]  /*8be0*/  FSETP.GEU.AND P3, PT, R41, -126, PT ;  /* 0xc2fc00002900780b */ /* 0x000fe20003f6e000 */
[----:B------:R-:W-:-:S04]  /*8bf0*/  FADD R32, R153, R32 ;  /* 0x0000002099207221 */ /* 0x000fc80000000000 */
[----:B------:R-:W-:Y:S01]  /*8c00*/  @!P2 FMUL R155, R155, 0.5 ;  /* 0x3f0000009b9ba820 */ /* 0x000fe20000400000 */
[----:B------:R-:W3:Y:S01]  /*8c10*/  MUFU.EX2 R39, R39 ;  /* 0x0000002700277308 */ /* 0x000ee20000000800 */
[----:B----4-:R-:W-:Y:S01]  /*8c20*/  @!P4 FMUL R37, R37, R37 ;  /* 0x000000252525c220 */ /* 0x010fe20000400000 */
[----:B-1----:R-:W-:Y:S01]  /*8c30*/  FFMA R154, R45, UR14, -R148 ;  /* 0x0000000e2d9a7c23 */ /* 0x002fe20008000894 */
[--C-:B------:R-:W-:Y:S01]  /*8c40*/  FFMA R45, R46, UR14, -R144.reuse ;  /* 0x0000000e2e2d7c23 */ /* 0x100fe20008000890 */
[----:B------:R-:W-:Y:S01]  /*8c50*/  FSETP.GEU.AND P4, PT, R156, -126, PT ;  /* 0xc2fc00009c00780b */ /* 0x000fe20003f8e000 */
[----:B------:R-:W-:Y:S02]  /*8c60*/  FFMA R148, R50, UR14, -R144 ;  /* 0x0000000e32947c23 */ /* 0x000fe40008000890 */
[----:B------:R-:W-:Y:S01]  /*8c70*/  @!P3 FMUL R41, R41, 0.5 ;  /* 0x3f0000002929b820 */ /* 0x000fe20000400000 */
[----:B------:R-:W1:Y:S01]  /*8c80*/  MUFU.EX2 R42, R155 ;  /* 0x0000009b002a7308 */ /* 0x000e620000000800 */
[----:B--2---:R-:W-:Y:S01]  /*8c90*/  @!P5 FMUL R40, R40, R40 ;  /* 0x000000282828d220 */ /* 0x004fe20000400000 */
[----:B------:R-:W-:-:S06]  /*8ca0*/  FSETP.GEU.AND P5, PT, R43, -126, PT ;  /* 0xc2fc00002b00780b */ /* 0x000fcc0003fae000 */
[----:B------:R-:W2:Y:S01]  /*8cb0*/  MUFU.EX2 R41, R41 ;  /* 0x0000002900297308 */ /* 0x000ea20000000800 */
[----:B---3--:R-:W-:Y:S01]  /*8cc0*/  @!P6 FMUL R39, R39, R39 ;  /* 0x000000272727e220 */ /* 0x008fe20000400000 */
[----:B------:R-:W-:Y:S01]  /*8cd0*/  FSETP.GEU.AND P6, PT, R154, -126, PT ;  /* 0xc2fc00009a00780b */ /* 0x000fe20003fce000 */
[----:B------:R-:W-:-:S04]  /*8ce0*/  @!P4 FMUL R156, R156, 0.5 ;  /* 0x3f0000009c9cc820 */ /* 0x000fc80000400000 */
[----:B------:R-:W-:Y:S01]  /*8cf0*/  @!P5 FMUL R43, R43, 0.5 ;  /* 0x3f0000002b2bd820 */ /* 0x000fe20000400000 */
[----:B------:R-:W3:Y:S01]  /*8d00*/  MUFU.EX2 R44, R156 ;  /* 0x0000009c002c7308 */ /* 0x000ee20000000800 */
[----:B-1----:R-:W-:Y:S01]  /*8d10*/  @!P2 FMUL R42, R42, R42 ;  /* 0x0000002a2a2aa220 */ /* 0x002fe20000400000 */
[----:B------:R-:W-:-:S05]  /*8d20*/  FSETP.GEU.AND P2, PT, R45, -126, PT ;  /* 0xc2fc00002d00780b */ /* 0x000fca0003f4e000 */
[----:B------:R-:W-:Y:S01]  /*8d30*/  @!P6 FMUL R154, R154, 0.5 ;  /* 0x3f0000009a9ae820 */ /* 0x000fe20000400000 */
[----:B------:R-:W1:Y:S01]  /*8d40*/  MUFU.EX2 R43, R43 ;  /* 0x0000002b002b7308 */ /* 0x000e620000000800 */
[----:B--2---:R-:W-:Y:S01]  /*8d50*/  @!P3 FMUL R41, R41, R41 ;  /* 0x000000292929b220 */ /* 0x004fe20000400000 */
[----:B------:R-:W-:Y:S01]  /*8d60*/  FSETP.GEU.AND P3, PT, R152, -126, PT ;  /* 0xc2fc00009800780b */ /* 0x000fe20003f6e000 */
[----:B------:R-:W-:Y:S02]  /*8d70*/  WARPGROUP.DEPBAR.LE gsb0, 0x0 ;  /* 0x00008000000079c5 */ /* 0x000fe40000010000 */
[----:B------:R-:W-:Y:S02]  /*8d80*/  WARPGROUP.ARRIVE ;  /* 0x00000000000079c5 */ /* 0x000fe40000000000 */
[----:B------:R-:W-:Y:S01]  /*8d90*/  @!P2 FMUL R45, R45, 0.5 ;  /* 0x3f0000002d2da820 */ /* 0x000fe20000400000 */
[----:B------:R2:W4:Y:S01]  /*8da0*/  MUFU.EX2 R46, R154 ;  /* 0x0000009a002e7308 */ /* 0x0005220000000800 */
[----:B---3--:R-:W-:Y:S01]  /*8db0*/  @!P4 FMUL R44, R44, R44 ;  /* 0x0000002c2c2cc220 */ /* 0x008fe20000400000 */
[----:B------:R-:W-:Y:S01]  /*8dc0*/  FSETP.GEU.AND P4, PT, R47, -126, PT ;  /* 0xc2fc00002f00780b */ /* 0x000fe20003f8e000 */
[----:B------:R-:W-:Y:S04]  /*8dd0*/  HGMMA.64x32x16.F32 R72, R24, gdesc[UR40].tnspB, R72, gsb0 ;  /* 0x4060002818487df0 */ /* 0x000fe80008000848 */
[----:B------:R-:W-:Y:S01]  /*8de0*/  @!P3 FMUL R152, R152, 0.5 ;  /* 0x3f0000009898b820 */ /* 0x000fe20000400000 */
[----:B-1----:R-:W-:Y:S01]  /*8df0*/  @!P5 FMUL R43, R43, R43 ;  /* 0x0000002b2b2bd220 */ /* 0x002fe20000400000 */
[----:B------:R-:W1:Y:S01]  /*8e00*/  MUFU.EX2 R45, R45 ;  /* 0x0000002d002d7308 */ /* 0x000e620000000800 */
[----:B------:R-:W-:Y:S01]  /*8e10*/  FSETP.GEU.AND P5, PT, R49, -126, PT ;  /* 0xc2fc00003100780b */ /* 0x000fe20003fae000 */
[----:B--2---:R-:W-:-:S04]  /*8e20*/  FFMA R154, R51, UR14, -R144 ;  /* 0x0000000e339a7c23 */ /* 0x004fc80008000890 */
[----:B------:R-:W-:Y:S02]  /*8e30*/  @!P4 FMUL R47, R47, 0.5 ;  /* 0x3f0000002f2fc820 */ /* 0x000fe40000400000 */
[----:B------:R-:W2:Y:S01]  /*8e40*/  MUFU.EX2 R48, R152 ;  /* 0x0000009800307308 */ /* 0x000ea20000000800 */
[----:B----4-:R-:W-:Y:S01]  /*8e50*/  @!P6 FMUL R46, R46, R46 ;  /* 0x0000002e2e2ee220 */ /* 0x010fe20000400000 */
[----:B------:R-:W-:-:S04]  /*8e60*/  FSETP.GEU.AND P6, PT, R148, -126, PT ;  /* 0xc2fc00009400780b */ /* 0x000fc80003fce000 */
[----:B------:R-:W-:Y:S02]  /*8e70*/  @!P5 FMUL R49, R49, 0.5 ;  /* 0x3f0000003131d820 */ /* 0x000fe40000400000 */
[----:B------:R-:W3:Y:S01]  /*8e80*/  MUFU.EX2 R47, R47 ;  /* 0x0000002f002f7308 */ /* 0x000ee20000000800 */
[----:B-1----:R-:W-:Y:S01]  /*8e90*/  @!P2 FMUL R45, R45, R45 ;  /* 0x0000002d2d2da220 */ /* 0x002fe20000400000 */
[----:B------:R-:W-:-:S05]  /*8ea0*/  FSETP.GEU.AND P2, PT, R154, -126, PT ;  /* 0xc2fc00009a00780b */ /* 0x000fca0003f4e000 */
[----:B------:R-:W-:Y:S01]  /*8eb0*/  @!P6 FMUL R148, R148, 0.5 ;  /* 0x3f0000009494e820 */ /* 0x000fe20000400000 */
[----:B------:R-:W1:Y:S01]  /*8ec0*/  MUFU.EX2 R50, R49 ;  /* 0x0000003100327308 */ /* 0x000e620000000800 */
[----:B--2---:R-:W-:Y:S01]  /*8ed0*/  @!P3 FMUL R48, R48, R48 ;  /* 0x000000303030b220 */ /* 0x004fe20000400000 */
[----:B------:R-:W-:-:S05]  /*8ee0*/  FSETP.GEU.AND P3, PT, R52, -126, PT ;  /* 0xc2fc00003400780b */ /* 0x000fca0003f6e000 */
[----:B------:R-:W-:Y:S01]  /*8ef0*/  @!P2 FMUL R154, R154, 0.5 ;  /* 0x3f0000009a9aa820 */ /* 0x000fe20000400000 */
[----:B------:R-:W2:Y:S01]  /*8f00*/  MUFU.EX2 R148, R148 ;  /* 0x0000009400947308 */ /* 0x000ea20000000800 */
[----:B---3--:R-:W-:Y:S01]  /*8f10*/  @!P4 FMUL R47, R47, R47 ;  /* 0x0000002f2f2fc220 */ /* 0x008fe20000400000 */
[----:B------:R-:W-:-:S05]  /*8f20*/  FSETP.GEU.AND P4, PT, R53, -126, PT ;  /* 0xc2fc00003500780b */ /* 0x000fca0003f8e000 */
[----:B------:R-:W-:Y:S01]  /*8f30*/  @!P3 FMUL R52, R52, 0.5 ;  /* 0x3f0000003434b820 */ /* 0x000fe20000400000 */
[----:B------:R-:W3:Y:S01]  /*8f40*/  MUFU.EX2 R49, R154 ;  /* 0x0000009a00317308 */ /* 0x000ee20000000800 */
[----:B-1----:R-:W-:Y:S01]  /*8f50*/  @!P5 FMUL R50, R50, R50 ;  /* 0x000000323232d220 */ /* 0x002fe20000400000 */
[----:B------:R-:W-:Y:S01]  /*8f60*/  FSETP.GEU.AND P5, PT, R149, -126, PT ;  /* 0xc2fc00009500780b */ /* 0x000fe20003fae000 */
[----:B------:R-:W-:Y:S02]  /*8f70*/  WARPGROUP.DEPBAR.LE gsb0, 0x0 ;  /* 0x00008000000079c5 */ /* 0x000fe40000010000 */
[----:B------:R-:W-:Y:S01]  /*8f80*/  WARPGROUP.ARRIVE ;  /* 0x00000000000079c5 */ /* 0x000fe20000000000 */
[----:B--2---:R-:W-:Y:S01]  /*8f90*/  @!P6 FMUL R148, R148, R148 ;  /* 0x000000949494e220 */ /* 0x004fe20000400000 */
[----:B------:R-:W-:Y:S01]  /*8fa0*/  FSETP.GEU.AND P6, PT, R55, -126, PT ;  /* 0xc2fc00003700780b */ /* 0x000fe20003fce000 */
[----:B------:R-:W-:Y:S01]  /*8fb0*/  @!P4 FMUL R53, R53, 0.5 ;  /* 0x3f0000003535c820 */ /* 0x000fe20000400000 */
[----:B------:R1:W2:Y:S02]  /*8fc0*/  MUFU.EX2 R51, R52 ;  /* 0x0000003400337308 */ /* 0x0002a40000000800 */
[----:B------:R-:W-:Y:S04]  /*8fd0*/  HGMMA.64x32x16.F32 R56, R24, gdesc[UR44].tnspB, R56, gsb0 ;  /* 0x4060002c18387df0 */ /* 0x000fe80008000838 */
[----:B------:R-:W-:Y:S01]  /*8fe0*/  @!P5 FMUL R149, R149, 0.5 ;  /* 0x3f0000009595d820 */ /* 0x000fe20000400000 */
[----:B---3--:R-:W-:Y:S01]  /*8ff0*/  @!P2 FMUL R49, R49, R49 ;  /* 0x000000313131a220 */ /* 0x008fe20000400000 */
[----:B------:R-:W-:Y:S01]  /*9000*/  ISETP.NE.AND P2, PT, R6, 0x4, PT ;  /* 0x000000040600780c */ /* 0x000fe20003f45270 */
[----:B------:R3:W4:Y:S01]  /*9010*/  MUFU.EX2 R144, R53 ;  /* 0x0000003500907308 */ /* 0x0007220000000800 */
[----:B-1----:R-:W-:-:S02]  /*9020*/  VIADD R52, R28, 0x2c0 ;  /* 0x000002c01c347836 */ /* 0x002fc40000000000 */
[----:B------:R-:W-:-:S05]  /*9030*/  @!P6 FMUL R55, R55, 0.5 ;  /* 0x3f0000003737e820 */ /* 0x000fca0000400000 */
[----:B------:R-:W1:Y:S01]  /*9040*/  MUFU.EX2 R10, R149 ;  /* 0x00000095000a7308 */ /* 0x000e620000000800 */
[----:B--2---:R-:W-:Y:S01]  /*9050*/  @!P3 FMUL R51, R51, R51 ;  /* 0x000000333333b220 */ /* 0x004fe20000400000 */
[----:B---3--:R-:W-:-:S06]  /*9060*/  MOV R53, 0x80000020 ;  /* 0x8000002000357802 */ /* 0x008fcc0000000f00 */
[----:B------:R-:W2:Y:S01]  /*9070*/  MUFU.EX2 R31, R55 ;  /* 0x00000037001f7308 */ /* 0x000ea20000000800 */
[----:B----4-:R-:W-:Y:S01]  /*9080*/  @!P4 FMUL R144, R144, R144 ;  /* 0x000000909090c220 */ /* 0x010fe20000400000 */
[----:B-1----:R-:W-:Y:S01]  /*9090*/  @!P5 FMUL R10, R10, R10 ;  /* 0x0000000a0a0ad220 */ /* 0x002fe20000400000 */
[----:B--2---:R-:W-:Y:S01]  /*90a0*/  @!P6 FMUL R31, R31, R31 ;  /* 0x0000001f1f1fe220 */ /* 0x004fe20000400000 */
[----:B------:R-:W-:Y:S02]  /*90b0*/  WARPGROUP.DEPBAR.LE gsb0, 0x0 ;  /* 0x00008000000079c5 */ /* 0x000fe40000010000 */
[C---:B------:R-:W-:Y:S01]  /*90c0*/  VIADD R24, R28.reuse, 0x340 ;  /* 0x000003401c187836 */ /* 0x040fe20000000000 */
[----:B------:R-:W-:Y:S02]  /*90d0*/  MOV R25, 0x80000020 ;  /* 0x8000002000197802 */ /* 0x000fe40000000f00 */
[----:B------:R-:W-:Y:S02]  /*90e0*/  IADD3 R26, R28, 0x240, RZ ;  /* 0x000002401c1a7810 */ /* 0x000fe40007ffe0ff */
[----:B------:R-:W-:Y:S01]  /*90f0*/  R2UR UR26, R24 ;  /* 0x00000000181a72ca */ /* 0x000fe200000e0000 */
[----:B------:R-:W-:Y:S01]  /*9100*/  VIADD R24, R28, 0x440 ;  /* 0x000004401c187836 */ /* 0x000fe20000000000 */
[----:B------:R-:W-:-:S02]  /*9110*/  R2UR UR27, R25 ;  /* 0x00000000191b72ca */ /* 0x000fc400000e0000 */
[----:B------:R-:W-:Y:S02]  /*9120*/  MOV R27, 0x80000020 ;  /* 0x80000020001b7802 */ /* 0x000fe40000000f00 */
[----:B------:R-:W-:Y:S02]  /*9130*/  MOV R25, 0x80000020 ;  /* 0x8000002000197802 */ /* 0x000fe40000000f00 */
[----:B------:R-:W-:Y:S02]  /*9140*/  R2UR UR18, R26 ;  /* 0x000000001a1272ca */ /* 0x000fe400000e0000 */
[----:B------:R-:W-:Y:S02]  /*9150*/  R2UR UR19, R27 ;  /* 0x000000001b1372ca */ /* 0x000fe400000e0000 */
[----:B------:R-:W-:Y:S02]  /*9160*/  R2UR UR34, R24 ;  /* 0x00000000182272ca */ /* 0x000fe400000e0000 */
[----:B------:R-:W-:-:S02]  /*9170*/  R2UR UR35, R25 ;  /* 0x00000000192372ca */ /* 0x000fc400000e0000 */
[----:B------:R-:W-:Y:S01]  /*9180*/  F2FP.F16.F32.PACK_AB R24, R34, R33 ;  /* 0x000000212218723e */ /* 0x000fe200000000ff */
[----:B------:R-:W-:Y:S01]  /*9190*/  FADD R33, R32, R33 ;  /* 0x0000002120217221 */ /* 0x000fe20000000000 */
[----:B------:R-:W-:Y:S01]  /*91a0*/  F2FP.F16.F32.PACK_AB R25, R36, R29 ;  /* 0x0000001d2419723e */ /* 0x000fe200000000ff */
[----:B------:R-:W-:Y:S01]  /*91b0*/  FADD R29, R30, R29 ;  /* 0x0000001d1e1d7221 */ /* 0x000fe20000000000 */
[----:B------:R-:W-:Y:S01]  /*91c0*/  F2FP.F16.F32.PACK_AB R26, R38, R35 ;  /* 0x00000023261a723e */ /* 0x000fe200000000ff */
[----:B------:R-:W-:Y:S01]  /*91d0*/  FADD R34, R33, R34 ;  /* 0x0000002221227221 */ /* 0x000fe20000000000 */
[----:B------:R-:W-:Y:S01]  /*91e0*/  F2FP.F16.F32.PACK_AB R27, R40, R37 ;  /* 0x00000025281b723e */ /* 0x000fe200000000ff */
[----:B------:R-:W-:Y:S02]  /*91f0*/  FADD R36, R29, R36 ;  /* 0x000000241d247221 */ /* 0x000fe40000000000 */
[----:B------:R-:W-:Y:S01]  /*9200*/  FADD R35, R34, R35 ;  /* 0x0000002322237221 */ /* 0x000fe20000000000 */
[----:B------:R-:W-:Y:S01]  /*9210*/  WARPGROUP.ARRIVE ;  /* 0x00000000000079c5 */ /* 0x000fe20000000000 */
[----:B------:R-:W-:-:S02]  /*9220*/  FADD R37, R36, R37 ;  /* 0x0000002524257221 */ /* 0x000fc40000000000 */
[----:B------:R-:W-:Y:S02]  /*9230*/  FADD R38, R35, R38 ;  /* 0x0000002623267221 */ /* 0x000fe40000000000 */
[----:B------:R-:W-:Y:S01]  /*9240*/  FADD R40, R37, R40 ;  /* 0x0000002825287221 */ /* 0x000fe20000000000 */
[----:B------:R-:W-:Y:S03]  /*9250*/  HGMMA.64x32x16.F32 R120, R24, gdesc[UR4].tnspB, R120, gsb0 ;  /* 0x4060000418787df0 */ /* 0x000fe60008000878 */
[----:B------:R-:W-:Y:S02]  /*9260*/  WARPGROUP.DEPBAR.LE gsb0, 0x0 ;  /* 0x00008000000079c5 */ /* 0x000fe40000010000 */
[----:B------:R-:W-:-:S06]  /*9270*/  WARPGROUP.ARRIVE ;  /* 0x00000000000079c5 */ /* 0x000fcc0000000000 */
        /* <DEDUP_REMOVED lines=11> */
[C---:B------:R-:W-:Y:S01]  /*9330*/  IADD3 R24, R28.reuse, 0x80, RZ ;  /* 0x000000801c187810 */ /* 0x040fe20007ffe0ff */
[----:B------:R-:W-:Y:S01]  /*9340*/  VIADD R26, R28, 0x180 ;  /* 0x000001801c1a7836 */ /* 0x000fe20000000000 */
[----:B------:R-:W-:Y:S01]  /*9350*/  MOV R25, 0x80000020 ;  /* 0x8000002000197802 */ /* 0x000fe20000000f00 */
[----:B------:R-:W-:Y:S01]  /*9360*/  IMAD.MOV.U32 R27, RZ, RZ, -0x7fffffe0 ;  /* 0x80000020ff1b7424 */ /* 0x000fe200078e00ff */
[----:B------:R-:W-:Y:S02]  /*9370*/  R2UR UR6, R24 ;  /* 0x00000000180672ca */ /* 0x000fe400000e0000 */
[----:B------:R-:W-:-:S02]  /*9380*/  R2UR UR7, R25 ;  /* 0x00000000190772ca */ /* 0x000fc400000e0000 */
[----:B------:R-:W-:Y:S02]  /*9390*/  IADD3 R24, R28, 0x280, RZ ;  /* 0x000002801c187810 */ /* 0x000fe40007ffe0ff */
[----:B------:R-:W-:Y:S02]  /*93a0*/  MOV R25, 0x80000020 ;  /* 0x8000002000197802 */ /* 0x000fe40000000f00 */
[----:B------:R-:W-:Y:S01]  /*93b0*/  R2UR UR18, R24 ;  /* 0x00000000181272ca */ /* 0x000fe200000e0000 */
[----:B------:R-:W-:Y:S01]  /*93c0*/  VIADD R24, R28, 0x480 ;  /* 0x000004801c187836 */ /* 0x000fe20000000000 */
[----:B------:R-:W-:Y:S02]  /*93d0*/  R2UR UR10, R26 ;  /* 0x000000001a0a72ca */ /* 0x000fe400000e0000 */
[----:B------:R-:W-:Y:S02]  /*93e0*/  R2UR UR11, R27 ;  /* 0x000000001b0b72ca */ /* 0x000fe400000e0000 */
[----:B------:R-:W-:-:S02]  /*93f0*/  R2UR UR19, R25 ;  /* 0x00000000191372ca */ /* 0x000fc400000e0000 */
[----:B------:R-:W-:Y:S02]  /*9400*/  IADD3 R26, R28, 0x380, RZ ;  /* 0x000003801c1a7810 */ /* 0x000fe40007ffe0ff */
[----:B------:R-:W-:Y:S02]  /*9410*/  MOV R27, 0x80000020 ;  /* 0x80000020001b7802 */ /* 0x000fe40000000f00 */
[----:B------:R-:W-:Y:S02]  /*9420*/  MOV R25, 0x80000020 ;  /* 0x8000002000197802 */ /* 0x000fe40000000f00 */
[----:B------:R-:W-:Y:S02]  /*9430*/  R2UR UR26, R26 ;  /* 0x000000001a1a72ca */ /* 0x000fe400000e0000 */
[----:B------:R-:W-:Y:S02]  /*9440*/  R2UR UR27, R27 ;  /* 0x000000001b1b72ca */ /* 0x000fe400000e0000 */
[----:B------:R-:W-:-:S02]  /*9450*/  R2UR UR34, R24 ;  /* 0x00000000182272ca */ /* 0x000fc400000e0000 */
[----:B------:R-:W-:Y:S02]  /*9460*/  R2UR UR35, R25 ;  /* 0x00000000192372ca */ /* 0x000fe400000e0000 */
        /* <DEDUP_REMOVED lines=19> */
[----:B------:R-:W-:Y:S01]  /*95a0*/  HGMMA.64x32x16.F32 R88, R24, gdesc[UR16].tnspB, R88, gsb0 ;  /* 0x4060001018587df0 */ /* 0x000fe20008000858 */
[----:B------:R-:W-:Y:S02]  /*95b0*/  R2UR UR18, R52 ;  /* 0x00000000341272ca */ /* 0x000fe400000e0000 */
[----:B------:R-:W-:Y:S01]  /*95c0*/  R2UR UR19, R53 ;  /* 0x00000000351372ca */ /* 0x000fe200000e0000 */
[----:B------:R-:W-:Y:S02]  /*95d0*/  WARPGROUP.DEPBAR.LE gsb0, 0x0 ;  /* 0x00008000000079c5 */ /* 0x000fe40000010000 */
[----:B------:R-:W-:-:S06]  /*95e0*/  WARPGROUP.ARRIVE ;  /* 0x00000000000079c5 */ /* 0x000fcc0000000000 */
[----:B------:R-:W-:Y:S03]  /*95f0*/  HGMMA.64x32x16.F32 R72, R24, gdesc[UR24].tnspB, R72, gsb0 ;  /* 0x4060001818487df0 */ /* 0x000fe60008000848 */
[----:B------:R-:W-:Y:S02]  /*9600*/  WARPGROUP.DEPBAR.LE gsb0, 0x0 ;  /* 0x00008000000079c5 */ /* 0x000fe40000010000 */
[----:B------:R-:W-:-:S06]  /*9610*/  WARPGROUP.ARRIVE ;  /* 0x00000000000079c5 */ /* 0x000fcc0000000000 */
[----:B------:R-:W-:Y:S03]  /*9620*/  HGMMA.64x32x16.F32 R56, R24, gdesc[UR32].tnspB, R56, gsb0 ;  /* 0x4060002018387df0 */ /* 0x000fe60008000838 */
[----:B------:R-:W-:Y:S02]  /*9630*/  WARPGROUP.DEPBAR.LE gsb0, 0x0 ;  /* 0x00008000000079c5 */ /* 0x000fe40000010000 */
[C---:B------:R-:W-:Y:S01]  /*9640*/  VIADD R24, R28.reuse, 0xc0 ;  /* 0x000000c01c187836 */ /* 0x040fe20000000000 */
[----:B------:R-:W-:Y:S02]  /*9650*/  IADD3 R26, R28, 0x1c0, RZ ;  /* 0x000001c01c1a7810 */ /* 0x000fe40007ffe0ff */
[----:B------:R-:W-:Y:S02]  /*9660*/  MOV R27, 0x80000020 ;  /* 0x80000020001b7802 */ /* 0x000fe40000000f00 */
[----:B------:R-:W-:-:S02]  /*9670*/  MOV R25, 0x80000020 ;  /* 0x8000002000197802 */ /* 0x000fc40000000f00 */
[----:B------:R-:W-:Y:S01]  /*9680*/  R2UR UR10, R26 ;  /* 0x000000001a0a72ca */ /* 0x000fe200000e0000 */
[----:B------:R-:W-:Y:S01]  /*9690*/  VIADD R26, R28, 0x4c0 ;  /* 0x000004c01c1a7836 */ /* 0x000fe20000000000 */
[----:B------:R-:W-:Y:S01]  /*96a0*/  R2UR UR11, R27 ;  /* 0x000000001b0b72ca */ /* 0x000fe200000e0000 */
[----:B------:R-:W-:Y:S01]  /*96b0*/  IMAD.MOV.U32 R27, RZ, RZ, -0x7fffffe0 ;  /* 0x80000020ff1b7424 */ /* 0x000fe200078e00ff */
[----:B------:R-:W-:Y:S02]  /*96c0*/  R2UR UR6, R24 ;  /* 0x00000000180672ca */ /* 0x000fe400000e0000 */
[----:B------:R-:W-:Y:S02]  /*96d0*/  R2UR UR7, R25 ;  /* 0x00000000190772ca */ /* 0x000fe400000e0000 */
[----:B------:R-:W-:Y:S02]  /*96e0*/  IADD3 R24, R28, 0x3c0, RZ ;  /* 0x000003c01c187810 */ /* 0x000fe40007ffe0ff */
[----:B------:R-:W-:-:S02]  /*96f0*/  MOV R25, 0x80000020 ;  /* 0x8000002000197802 */ /* 0x000fc40000000f00 */
[----:B------:R-:W-:Y:S02]  /*9700*/  R2UR UR26, R24 ;  /* 0x00000000181a72ca */ /* 0x000fe400000e0000 */
[----:B------:R-:W-:Y:S02]  /*9710*/  R2UR UR27, R25 ;  /* 0x00000000191b72ca */ /* 0x000fe400000e0000 */
[----:B------:R-:W-:Y:S02]  /*9720*/  R2UR UR34, R26 ;  /* 0x000000001a2272ca */ /* 0x000fe400000e0000 */
        /* <DEDUP_REMOVED lines=14> */
[----:B------:R-:W-:Y:S03]  /*9810*/  HGMMA.64x32x16.F32 R120, R24, gdesc[UR4].tnspB, R120, gsb0 ;  /* 0x4060000418787df0 */ /* 0x000fe60008000878 */
[----:B------:R-:W-:-:S02]  /*9820*/  WARPGROUP.DEPBAR.LE gsb0, 0x0 ;  /* 0x00008000000079c5 */ /* 0x000fc40000010000 */
        /* <DEDUP_REMOVED lines=12> */
[----:B------:R-:W-:-:S04]  /*98f0*/  SEL R26, R6, RZ, P2 ;  /* 0x000000ff061a7207 */ /* 0x000fc80001000000 */
[----:B------:R-:W-:-:S04]  /*9900*/  LEA R6, R26, R11, 0x3 ;  /* 0x0000000b1a067211 */ /* 0x000fc800078e18ff */
[----:B------:R-:W-:-:S04]  /*9910*/  PRMT R6, RZ, 0x654, R6 ;  /* 0x00000654ff067816 */ /* 0x000fc80000000006 */
[----:B------:R1:W-:Y:S01]  /*9920*/  SYNCS.ARRIVE.TRANS64.RED.A1T0 RZ, [R6+URZ], RZ ;  /* 0x000000ff06ff79a7 */ /* 0x0003e2000810043f */
[----:B------:R-:W-:Y:S05]  /*9930*/  @P1 BRA `(.L_x_45) ;  /* 0x0000000400041947 */ /* 0x000fea0003800000 */
[----:B------:R-:W-:Y:S01]  /*9940*/  ISETP.LT.OR P1, PT, R7, 0x1, !P0 ;  /* 0x000000010700780c */ /* 0x000fe20004721670 */
[----:B------:R-:W-:-:S12]  /*9950*/  BSSY B0, `(.L_x_46) ;  /* 0x000003e000007945 */ /* 0x000fd80003800000 */
[----:B------:R-:W-:Y:S05]  /*9960*/  @P1 BRA `(.L_x_47) ;  /* 0x0000000000f01947 */ /* 0x000fea0003800000 */
[----:B-1----:R-:W-:Y:S01]  /*9970*/  IMAD R6, R5, 0x8, R2 ;  /* 0x0000000805067824 */ /* 0x002fe200078e0202 */
[----:B------:R-:W-:Y:S02]  /*9980*/  SHF.L.U32 R25, R4, 0x1f, RZ ;  /* 0x0000001f04197819 */ /* 0x000fe400000006ff */
[----:B------:R-:W-:Y:S02]  /*9990*/  ISETP.NE.AND P2, PT, R0, RZ, PT ;  /* 0x000000ff0000720c */ /* 0x000fe40003f45270 */
[----:B------:R-:W1:Y:S02]  /*99a0*/  SYNCS.PHASECHK.TRANS64.TRYWAIT P1, [R6+URZ+0x19020], R25 ;  /* 0x01902019060075a7 */ /* 0x000e64000802017f */
[----:B-1----:R-:W-:Y:S09]  /*99b0*/  @!P1 BRA `(.L_x_48) ;  /* 0x0000002800109947 */ /* 0x002ff20003800000 */
.L_x_93:
[----:B------:R-:W-:Y:S05]  /*99c0*/  @P2 BRA `(.L_x_49) ;  /* 0x0000000000142947 */ /* 0x000fea0003800000 */
[----:B------:R-:W-:Y:S02]  /*99d0*/  ISETP.NE.AND P1, PT, R142, RZ, PT ;  /* 0x000000ff8e00720c */ /* 0x000fe40003f25270 */
[----:B-1----:R-:W-:-:S04]  /*99e0*/  MOV R25, 0x5000 ;  /* 0x0000500000197802 */ /* 0x002fc80000000f00 */
[----:B------:R2:W-:Y:S07]  /*99f0*/  SYNCS.ARRIVE.TRANS64 RZ, [R6+URZ+0x19000], R25 ;  /* 0x0190001906ff79a7 */ /* 0x0005ee000800003f */
[----:B------:R-:W-:Y:S05]  /*9a00*/  @!P1 BRA `(.L_x_49) ;  /* 0x0000000000049947 */ /* 0x000fea0003800000 */
[----:B------:R-:W-:Y:S01]  /*9a10*/  BPT.TRAP 0x1 ;  /* 0x000000040000795c */ /* 0x000fe20000300000 */
.L_x_49:
[C---:B------:R-:W-:Y:S01]  /*9a20*/  IMAD R24, R5.reuse, 0x5000, R2 ;  /* 0x0000500005187824 */ /* 0x040fe200078e0202 */
        /* <DEDUP_REMOVED lines=10> */
[----:B------:R-:W-:Y:S01]  /*9ad0*/  UMOV UR34, 0x20 ;  /* 0x0000002000227882 */ /* 0x000fe20000000000 */
[----:B------:R-:W-:Y:S01]  /*9ae0*/  UMOV UR36, UR44 ;  /* 0x0000002c00247c82 */ /* 0x000fe20008000000 */
[----:B------:R-:W-:Y:S01]  /*9af0*/  UMOV UR37, UR45 ;  /* 0x0000002d00257c82 */ /* 0x000fe20008000000 */
        /* <DEDUP_REMOVED lines=34> */
[----:B--2---:R-:W-:Y:S01]  /*9d20*/  NOP ;  /* 0x0000000000007918 */ /* 0x004fe20000000000 */
.L_x_47:
[----:B------:R-:W-:Y:S05]  /*9d30*/  BSYNC B0 ;  /* 0x0000000000007941 */ /* 0x000fea0003800000 */
.L_x_46:
[----:B------:R-:W-:-:S07]  /*9d40*/  IADD3 R7, R7, -0x1, RZ ;  /* 0xffffffff07077810 */ /* 0x000fce0007ffe0ff */
.L_x_45:
[----:B------:R-:W-:Y:S01]  /*9d50*/  ISETP.GT.AND P3, PT, R143, 0x1, PT ;  /* 0x000000018f00780c */ /* 0x000fe20003f64270 */
[----:B-1----:R-:W-:Y:S01]  /*9d60*/  VIADD R6, R26, 0x1 ;  /* 0x000000011a067836 */ /* 0x002fe20000000000 */
[----:B------:R-:W-:Y:S01]  /*9d70*/  IADD3 R19, R19, 0x1, RZ ;  /* 0x0000000113137810 */ /* 0x000fe20007ffe0ff */
[----:B------:R-:W-:Y:S01]  /*9d80*/  IMAD.MOV.U32 R145, RZ, RZ, R18 ;  /* 0x000000ffff917224 */ /* 0x000fe200078e0012 */
[----:B------:R-:W-:Y:S02]  /*9d90*/  IADD3 R143, R143, -0x1, RZ ;  /* 0xffffffff8f8f7810 */ /* 0x000fe40007ffe0ff */
[----:B------:R-:W-:Y:S02]  /*9da0*/  ISETP.NE.AND P1, PT, R19, 0x4, PT ;  /* 0x000000041300780c */ /* 0x000fe40003f25270 */
[----:B------:R-:W-:Y:S02]  /*9db0*/  ISETP.NE.AND P2, PT, R6, 0x4, PT ;  /* 0x000000040600780c */ /* 0x000fe40003f45270 */
[----:B------:R-:W-:-:S02]  /*9dc0*/  SEL R24, RZ, 0x1, P1 ;  /* 0x00000001ff187807 */ /* 0x000fc40000800000 */
[----:B------:R-:W-:Y:S02]  /*9dd0*/  IADD3 R12, R12, 0x40, RZ ;  /* 0x000000400c0c7810 */ /* 0x000fe40007ffe0ff */
[----:B------:R-:W-:Y:S02]  /*9de0*/  LOP3.LUT R3, R3, R24, RZ, 0x3c, !PT ;  /* 0x0000001803037212 */ /* 0x000fe400078e3cff */
[----:B------:R-:W-:Y:S02]  /*9df0*/  MOV R144, R17 ;  /* 0x0000001100907202 */ /* 0x000fe40000000f00 */
[----:B------:R-:W-:Y:S02]  /*9e00*/  SEL R19, R19, RZ, P1 ;  /* 0x000000ff13137207 */ /* 0x000fe40000800000 */
[----:B------:R-:W-:Y:S01]  /*9e10*/  SEL R6, R6, RZ, P2 ;  /* 0x000000ff06067207 */ /* 0x000fe20001000000 */
[----:B------:R-:W-:Y:S06]  /*9e20*/  @P3 BRA `(.L_x_50) ;  /* 0xffffffcc00783947 */ /* 0x000fec000383ffff */
.L_x_37:
[----:B------:R-:W-:Y:S05]  /*9e30*/  WARPSYNC.ALL ;  /* 0x0000000000007948 */ /* 0x000fea0003800000 */
[----:B------:R-:W2:Y:S01]  /*9e40*/  SHFL.BFLY PT, R0, R13, 0x1, 0x1f ;  /* 0x0c201f000d007f89 */ /* 0x000ea200000e0000 */
[----:B------:R-:W-:Y:S01]  /*9e50*/  BSSY B0, `(.L_x_51) ;  /* 0x0000022000007945 */ /* 0x000fe20003800000 */
[----:B------:R-:W-:Y:S01]  /*9e60*/  MOV R7, 0x7f800000 ;  /* 0x7f80000000077802 */ /* 0x000fe20000000f00 */
[----:B------:R-:W-:Y:S01]  /*9e70*/  IMAD.MOV.U32 R9, RZ, RZ, 0x3f800000 ;  /* 0x3f800000ff097424 */ /* 0x000fe200078e00ff */
[----:B------:R-:W3:Y:S01]  /*9e80*/  SHFL.BFLY PT, R3, R10, 0x1, 0x1f ;  /* 0x0c201f000a037f89 */ /* 0x000ee200000e0000 */
[----:B------:R-:W-:Y:S01]  /*9e90*/  MOV R6, 0x7f800000 ;  /* 0x7f80000000067802 */ /* 0x000fe20000000f00 */
[----:B--2---:R-:W-:Y:S01]  /*9ea0*/  FADD R0, R0, R13 ;  /* 0x0000000d00007221 */ /* 0x004fe20000000000 */
[----:B---3--:R-:W-:-:S04]  /*9eb0*/  FADD R19, R3, R10 ;  /* 0x0000000a03137221 */ /* 0x008fc80000000000 */
[----:B------:R-:W2:Y:S01]  /*9ec0*/  SHFL.BFLY PT, R5, R0, 0x2, 0x1f ;  /* 0x0c401f0000057f89 */ /* 0x000ea200000e0000 */
[----:B------:R-:W-:-:S03]  /*9ed0*/  MOV R3, 0x3f800000 ;  /* 0x3f80000000037802 */ /* 0x000fc60000000f00 */
[----:B-1----:R-:W1:Y:S01]  /*9ee0*/  SHFL.BFLY PT, R24, R19, 0x2, 0x1f ;  /* 0x0c401f0013187f89 */ /* 0x002e6200000e0000 */
[C---:B--2---:R-:W-:Y:S01]  /*9ef0*/  FSETP.NE.AND P0, PT, R0.reuse, -R5, PT ;  /* 0x800000050000720b */ /* 0x044fe20003f05000 */
[----:B------:R-:W-:Y:S01]  /*9f00*/  FADD R0, R0, R5 ;  /* 0x0000000500007221 */ /* 0x000fe20000000000 */
[----:B-1----:R-:W-:-:S11]  /*9f10*/  FADD R8, R19, R24 ;  /* 0x0000001813087221 */ /* 0x002fd60000000000 */
[----:B------:R-:W-:Y:S05]  /*9f20*/  @!P0 BRA `(.L_x_52) ;  /* 0x0000000000508947 */ /* 0x000fea0003800000 */
[----:B------:R-:W-:Y:S01]  /*9f30*/  VIADD R3, R0, 0x1800000 ;  /* 0x0180000000037836 */ /* 0x000fe20000000000 */
[----:B------:R-:W-:Y:S04]  /*9f40*/  BSSY B1, `(.L_x_53) ;  /* 0x000000b000017945 */ /* 0x000fe80003800000 */
[----:B------:R-:W-:-:S04]  /*9f50*/  LOP3.LUT R3, R3, 0x7f800000, RZ, 0xc0, !PT ;  /* 0x7f80000003037812 */ /* 0x000fc800078ec0ff */
[----:B------:R-:W-:-:S13]  /*9f60*/  ISETP.GT.U32.AND P0, PT, R3, 0x1ffffff, PT ;  /* 0x01ffffff0300780c */ /* 0x000fda0003f04070 */
[----:B------:R-:W-:Y:S05]  /*9f70*/  @P0 BRA `(.L_x_54) ;  /* 0x00000000000c0947 */ /* 0x000fea0003800000 */
[----:B------:R-:W-:-:S07]  /*9f80*/  MOV R4, 0x9fa0 ;  /* 0x00009fa000047802 */ /* 0x000fce0000000f00 */
[----:B------:R-:W-:Y:S05]  /*9f90*/  CALL.REL.NOINC `($__internal_0_$__cuda_sm20_rcp_rn_f32_slowpath) ;  /* 0x0000002000ac7944 */ /* 0x000fea0003c00000 */
[----:B------:R-:W-:Y:S05]  /*9fa0*/  BRA `(.L_x_55) ;  /* 0x0000000000107947 */ /* 0x000fea0003800000 */
.L_x_54:
[----:B------:R-:W1:Y:S02]  /*9fb0*/  MUFU.RCP R3, R0 ;  /* 0x0000000000037308 */ /* 0x000e640000001000 */
[----:B-1----:R-:W-:-:S04]  /*9fc0*/  FFMA R4, R0, R3, -1 ;  /* 0xbf80000000047423 */ /* 0x002fc80000000003 */
[----:B------:R-:W-:-:S04]  /*9fd0*/  FADD.FTZ R4, -R4, -RZ ;  /* 0x800000ff04047221 */ /* 0x000fc80000010100 */
[----:B------:R-:W-:-:S07]  /*9fe0*/  FFMA R3, R3, R4, R3 ;  /* 0x0000000403037223 */ /* 0x000fce0000000003 */
.L_x_55:
[----:B------:R-:W-:Y:S05]  /*9ff0*/  BSYNC B1 ;  /* 0x0000000000017941 */ /* 0x000fea0003800000 */
.L_x_53:
[----:B------:R-:W-:Y:S01]  /*a000*/  FSETP.GEU.AND P0, PT, |R0|, 1.175494350822287508e-38, PT ;  /* 0x008000000000780b */ /* 0x000fe20003f0e200 */
[----:B------:R-:W-:-:S12]  /*a010*/  ULDC UR6, c[0x0][0x600] ;  /* 0x0001800000067ab9 */ /* 0x000fd80000000800 */
[----:B------:R-:W-:-:S04]  /*a020*/  @!P0 FMUL R0, R0, 16777216 ;  /* 0x4b80000000008820 */ /* 0x000fc80000400000 */
[----:B------:R-:W1:Y:S02]  /*a030*/  MUFU.LG2 R4, R0 ;  /* 0x0000000000047308 */ /* 0x000e640000000c00 */
[----:B-1----:R-:W-:-:S04]  /*a040*/  @!P0 FADD R4, R4, -24 ;  /* 0xc1c0000004048421 */ /* 0x002fc80000000000 */
[----:B------:R-:W-:-:S04]  /*a050*/  FMUL R5, R4, 0.69314718246459960938 ;  /* 0x3f31721804057820 */ /* 0x000fc80000400000 */
[----:B------:R-:W-:-:S07]  /*a060*/  FFMA R6, R18, UR6, R5 ;  /* 0x0000000612067c23 */ /* 0x000fce0008000005 */
.L_x_52:
[----:B------:R-:W-:Y:S05]  /*a070*/  BSYNC B0 ;  /* 0x0000000000007941 */ /* 0x000fea0003800000 */
.L_x_51:
[----:B------:R-:W-:Y:S01]  /*a080*/  FSETP.NE.AND P0, PT, R19, -R24, PT ;  /* 0x800000181300720b */ /* 0x000fe20003f05000 */
[----:B------:R-:W-:Y:S01]  /*a090*/  ULDC UR4, c[0x0][0x608] ;  /* 0x0001820000047ab9 */ /* 0x000fe20000000800 */
[----:B------:R-:W-:Y:S01]  /*a0a0*/  BSSY B0, `(.L_x_56) ;  /* 0x0000041000007945 */ /* 0x000fe20003800000 */
[----:B------:R-:W-:-:S04]  /*a0b0*/  FMUL R3, R3, UR4 ;  /* 0x0000000403037c20 */ /* 0x000fc80008400000 */
        /* <DEDUP_REMOVED lines=39> */
[----:B------:R-:W-:Y:S01]  /*a330*/  FMUL R69, R69, R3 ;  /* 0x0000000345457220 */ /* 0x000fe20000400000 */
[----:B------:R-:W-:Y:S06]  /*a340*/  @!P0 BRA `(.L_x_57) ;  /* 0x0000000000588947 */ /* 0x000fec0003800000 */
[----:B------:R-:W-:Y:S01]  /*a350*/  IADD3 R0, R8, 0x1800000, RZ ;  /* 0x0180000008007810 */ /* 0x000fe20007ffe0ff */
[----:B------:R-:W-:Y:S03]  /*a360*/  BSSY B1, `(.L_x_58) ;  /* 0x000000d000017945 */ /* 0x000fe60003800000 */
[----:B------:R-:W-:-:S04]  /*a370*/  LOP3.LUT R0, R0, 0x7f800000, RZ, 0xc0, !PT ;  /* 0x7f80000000007812 */ /* 0x000fc800078ec0ff */
[----:B------:R-:W-:-:S13]  /*a380*/  ISETP.GT.U32.AND P0, PT, R0, 0x1ffffff, PT ;  /* 0x01ffffff0000780c */ /* 0x000fda0003f04070 */
[----:B------:R-:W-:Y:S05]  /*a390*/  @P0 BRA `(.L_x_59) ;  /* 0x0000000000140947 */ /* 0x000fea0003800000 */
[----:B------:R-:W-:Y:S02]  /*a3a0*/  MOV R0, R8 ;  /* 0x0000000800007202 */ /* 0x000fe40000000f00 */
[----:B------:R-:W-:-:S07]  /*a3b0*/  MOV R4, 0xa3d0 ;  /* 0x0000a3d000047802 */ /* 0x000fce0000000f00 */
[----:B------:R-:W-:Y:S05]  /*a3c0*/  CALL.REL.NOINC `($__internal_0_$__cuda_sm20_rcp_rn_f32_slowpath) ;  /* 0x0000001c00a07944 */ /* 0x000fea0003c00000 */
[----:B------:R-:W-:Y:S01]  /*a3d0*/  IMAD.MOV.U32 R9, RZ, RZ, R3 ;  /* 0x000000ffff097224 */ /* 0x000fe200078e0003 */
[----:B------:R-:W-:Y:S06]  /*a3e0*/  BRA `(.L_x_60) ;  /* 0x0000000000107947 */ /* 0x000fec0003800000 */
.L_x_59:
[----:B------:R-:W1:Y:S02]  /*a3f0*/  MUFU.RCP R9, R8 ;  /* 0x0000000800097308 */ /* 0x000e640000001000 */
[----:B-1----:R-:W-:-:S04]  /*a400*/  FFMA R0, R8, R9, -1 ;  /* 0xbf80000008007423 */ /* 0x002fc80000000009 */
[----:B------:R-:W-:-:S04]  /*a410*/  FADD.FTZ R0, -R0, -RZ ;  /* 0x800000ff00007221 */ /* 0x000fc80000010100 */
[----:B------:R-:W-:-:S07]  /*a420*/  FFMA R9, R9, R0, R9 ;  /* 0x0000000009097223 */ /* 0x000fce0000000009 */
.L_x_60:
[----:B------:R-:W-:Y:S05]  /*a430*/  BSYNC B1 ;  /* 0x0000000000017941 */ /* 0x000fea0003800000 */
.L_x_58:
[----:B------:R-:W-:Y:S01]  /*a440*/  FSETP.GEU.AND P0, PT, |R8|, 1.175494350822287508e-38, PT ;  /* 0x008000000800780b */ /* 0x000fe20003f0e200 */
[----:B------:R-:W-:-:S12]  /*a450*/  ULDC UR4, c[0x0][0x600] ;  /* 0x0001800000047ab9 */ /* 0x000fd80000000800 */
[----:B------:R-:W-:-:S04]  /*a460*/  @!P0 FMUL R8, R8, 16777216 ;  /* 0x4b80000008088820 */ /* 0x000fc80000400000 */
[----:B------:R-:W1:Y:S02]  /*a470*/  MUFU.LG2 R0, R8 ;  /* 0x0000000800007308 */ /* 0x000e640000000c00 */
[----:B-1----:R-:W-:-:S04]  /*a480*/  @!P0 FADD R0, R0, -24 ;  /* 0xc1c0000000008421 */ /* 0x002fc80000000000 */
[----:B------:R-:W-:-:S04]  /*a490*/  FMUL R0, R0, 0.69314718246459960938 ;  /* 0x3f31721800007820 */ /* 0x000fc80000400000 */
[----:B------:R-:W-:-:S07]  /*a4a0*/  FFMA R7, R17, UR4, R0 ;  /* 0x0000000411077c23 */ /* 0x000fce0008000000 */
.L_x_57:
[----:B------:R-:W-:Y:S05]  /*a4b0*/  BSYNC B0 ;  /* 0x0000000000007941 */ /* 0x000fea0003800000 */
.L_x_56:
[C---:B------:R-:W-:Y:S01]  /*a4c0*/  LOP3.LUT P0, RZ, R16.reuse, 0x3, RZ, 0xc0, !PT ;  /* 0x0000000310ff7812 */ /* 0x040fe2000780c0ff */
[----:B------:R-:W-:Y:S01]  /*a4d0*/  ULDC UR4, c[0x0][0x608] ;  /* 0x0001820000047ab9 */ /* 0x000fe20000000800 */
[----:B------:R-:W-:Y:S01]  /*a4e0*/  LOP3.LUT R18, R16, 0x7f, RZ, 0xc0, !PT ;  /* 0x0000007f10127812 */ /* 0x000fe200078ec0ff */
[----:B------:R-:W-:Y:S01]  /*a4f0*/  FMUL R9, R9, UR4 ;  /* 0x0000000409097c20 */ /* 0x000fe20008400000 */
[----:B------:R-:W-:Y:S01]  /*a500*/  ULDC.64 UR8, c[0x0][0x208] ;  /* 0x0000820000087ab9 */ /* 0x000fe20000000a00 */
[----:B------:R-:W-:Y:S01]  /*a510*/  BSSY B0, `(.L_x_61) ;  /* 0x0000030000007945 */ /* 0x000fe20003800000 */
[----:B------:R-:W-:Y:S01]  /*a520*/  SHF.R.U32.HI R19, RZ, 0x5, R18 ;  /* 0x00000005ff137819 */ /* 0x000fe20000011612 */
        /* <DEDUP_REMOVED lines=24> */
[----:B------:R-:W-:Y:S06]  /*a6b0*/  @P0 BRA `(.L_x_62) ;  /* 0x0000000000540947 */ /* 0x000fec0003800000 */
[----:B------:R-:W1:Y:S01]  /*a6c0*/  S2UR UR4, SR_CTAID.X ;  /* 0x00000000000479c3 */ /* 0x000e620000002500 */
[----:B------:R-:W-:Y:S02]  /*a6d0*/  SHF.R.U32.HI R0, RZ, 0x2, R16 ;  /* 0x00000002ff007819 */ /* 0x000fe40000011610 */
[----:B------:R-:W-:Y:S02]  /*a6e0*/  SHF.L.U32 R3, R19, 0x4, RZ ;  /* 0x0000000413037819 */ /* 0x000fe400000006ff */
[----:B------:R-:W-:-:S04]  /*a6f0*/  LOP3.LUT R0, R0, 0x7, RZ, 0xc0, !PT ;  /* 0x0000000700007812 */ /* 0x000fc800078ec0ff */
[----:B------:R-:W-:Y:S01]  /*a700*/  LOP3.LUT R0, R3, 0xfffffff0, R0, 0xe2, !PT ;  /* 0xfffffff003007812 */ /* 0x000fe200078ee200 */
[----:B-1----:R-:W-:-:S03]  /*a710*/  USHF.L.U32 UR6, UR4, 0x6, URZ ;  /* 0x0000000604067899 */ /* 0x002fc6000800063f */
[----:B------:R-:W-:Y:S02]  /*a720*/  ULDC.64 UR4, c[0x0][0x688] ;  /* 0x0001a20000047ab9 */ /* 0x000fe40000000a00 */
[----:B------:R-:W-:Y:S02]  /*a730*/  UIMAD UR4, UR44, UR4, UR6 ;  /* 0x000000042c0472a4 */ /* 0x000fe4000f8e0206 */
[----:B------:R-:W-:Y:S02]  /*a740*/  LOP3.LUT R3, R0, UR6, RZ, 0xfc, !PT ;  /* 0x0000000600037c12 */ /* 0x000fe4000f8efcff */
[----:B------:R-:W-:Y:S02]  /*a750*/  UIMAD UR4, UR45, UR5, UR4 ;  /* 0x000000052d0472a4 */ /* 0x000fe4000f8e0204 */
[C---:B------:R-:W-:Y:S01]  /*a760*/  IADD3 R4, R3.reuse, 0x8, RZ ;  /* 0x0000000803047810 */ /* 0x040fe20007ffe0ff */
[----:B------:R-:W-:Y:S02]  /*a770*/  ULDC UR5, c[0x0][0x288] ;  /* 0x0000a20000057ab9 */ /* 0x000fe40000000800 */
[----:B------:R-:W-:-:S02]  /*a780*/  ISETP.GE.U32.AND P0, PT, R3, UR5, PT ;  /* 0x0000000503007c0c */ /* 0x000fc4000bf06070 */
[----:B------:R-:W-:Y:S02]  /*a790*/  IADD3 R0, P2, R0, UR4, RZ ;  /* 0x0000000400007c10 */ /* 0x000fe4000ff5e0ff */
[----:B------:R-:W-:Y:S01]  /*a7a0*/  ISETP.GE.U32.AND P1, PT, R4, UR5, PT ;  /* 0x0000000504007c0c */ /* 0x000fe2000bf26070 */
[----:B------:R-:W-:Y:S02]  /*a7b0*/  ULDC.64 UR4, c[0x0][0x680] ;  /* 0x0001a00000047ab9 */ /* 0x000fe40000000a00 */
[----:B------:R-:W-:Y:S01]  /*a7c0*/  IMAD.X R3, RZ, RZ, RZ, P2 ;  /* 0x000000ffff037224 */ /* 0x000fe200010e06ff */
[----:B------:R-:W-:-:S04]  /*a7d0*/  LEA R4, P2, R0, UR4, 0x2 ;  /* 0x0000000400047c11 */ /* 0x000fc8000f8410ff */
[----:B------:R-:W-:-:S05]  /*a7e0*/  LEA.HI.X R5, R0, UR5, R3, 0x2, P2 ;  /* 0x0000000500057c11 */ /* 0x000fca00090f1403 */
[----:B------:R1:W-:Y:S04]  /*a7f0*/  @!P0 STG.E desc[UR8][R4.64], R6 ;  /* 0x0000000604008986 */ /* 0x0003e8000c101908 */
[----:B------:R1:W-:Y:S02]  /*a800*/  @!P1 STG.E desc[UR8][R4.64+0x20], R7 ;  /* 0x0000200704009986 */ /* 0x0003e4000c101908 */
.L_x_62:
[----:B------:R-:W-:Y:S05]  /*a810*/  BSYNC B0 ;  /* 0x0000000000007941 */ /* 0x000fea0003800000 */
.L_x_61:
[----:B------:R-:W-:Y:S01]  /*a820*/  ULDC.64 UR4, c[0x0][0x730] ;  /* 0x0001cc0000047ab9 */ /* 0x000fe20000000a00 */
[-C--:B------:R-:W-:Y:S01]  /*a830*/  FMUL R74, R74, R9.reuse ;  /* 0x000000094a4a7220 */ /* 0x080fe20000400000 */
[----:B------:R-:W-:Y:S01]  /*a840*/  ISETP.NE.U32.AND P0, PT, RZ, UR4, PT ;  /* 0x00000004ff007c0c */ /* 0x000fe2000bf05070 */
[-C--:B------:R-:W-:Y:S01]  /*a850*/  FMUL R75, R75, R9.reuse ;  /* 0x000000094b4b7220 */ /* 0x080fe20000400000 */
[-C--:B------:R-:W-:Y:S01]  /*a860*/  FMUL R78, R78, R9.reuse ;  /* 0x000000094e4e7220 */ /* 0x080fe20000400000 */
[-C--:B------:R-:W-:Y:S01]  /*a870*/  FMUL R79, R79, R9.reuse ;  /* 0x000000094f4f7220 */ /* 0x080fe20000400000 */
[----:B------:R-:W-:Y:S01]  /*a880*/  ISETP.NE.AND.EX P0, PT, RZ, UR5, PT, P0 ;  /* 0x00000005ff007c0c */ /* 0x000fe2000bf05300 */
        /* <DEDUP_REMOVED lines=13> */
[----:B------:R-:W-:Y:S02]  /*a960*/  ULDC.64 UR4, c[0x0][0x728] ;  /* 0x0001ca0000047ab9 */ /* 0x000fe40000000a00 */
[----:B------:R-:W-:-:S04]  /*a970*/  ISETP.NE.U32.AND P0, PT, RZ, UR4, PT ;  /* 0x00000004ff007c0c */ /* 0x000fc8000bf05070 */
[----:B------:R-:W-:-:S13]  /*a980*/  ISETP.NE.AND.EX P0, PT, RZ, UR5, PT, P0 ;  /* 0x00000005ff007c0c */ /* 0x000fda000bf05300 */
[----:B------:R-:W-:Y:S05]  /*a990*/  @!P0 BRA `(.L_x_64) ;  /* 0x00000000000c8947 */ /* 0x000fea0003800000 */
[----:B-1----:R-:W1:Y:S02]  /*a9a0*/  LDC.64 R4, c[0x0][0x728] ;  /* 0x0001ca00ff047b82 */ /* 0x002e640000000a00 */
[----:B-1----:R3:W5:Y:S01]  /*a9b0*/  LDG.E R17, desc[UR8][R4.64] ;  /* 0x0000000804117981 */ /* 0x002762000c1e1900 */
[----:B------:R-:W-:Y:S05]  /*a9c0*/  BRA `(.L_x_63) ;  /* 0x0000000000047947 */ /* 0x000fea0003800000 */
.L_x_64:
[----:B------:R-:W2:Y:S02]  /*a9d0*/  LDC R17, c[0x0][0x720] ;  /* 0x0001c800ff117b82 */ /* 0x000ea40000000800 */
.L_x_63:
[----:B------:R-:W-:-:S04]  /*a9e0*/  MOV R0, RZ ;  /* 0x000000ff00007202 */ /* 0x000fc80000000f00 */
[----:B------:R-:W-:-:S13]  /*a9f0*/  LOP3.LUT P0, RZ, R0, 0x1bf, RZ, 0xc0, !PT ;  /* 0x000001bf00ff7812 */ /* 0x000fda000780c0ff */
[----:B------:R-:W-:Y:S05]  /*aa00*/  @!P0 BRA `(.L_x_65) ;  /* 0x0000000000408947 */ /* 0x000fea0003800000 */
[----:B------:R-:W-:Y:S01]  /*aa10*/  MOV R14, 0x0 ;  /* 0x00000000000e7802 */ /* 0x000fe20000000f00 */
[----:B------:R-:W-:Y:S01]  /*aa20*/  ULDC.64 UR4, c[0x4][0x70] ;  /* 0x01001c0000047ab9 */ /* 0x000fe20000000a00 */
[----:B------:R-:W-:Y:S01]  /*aa30*/  ULDC.64 UR6, c[0x4][0x8] ;  /* 0x0100020000067ab9 */ /* 0x000fe20000000a00 */
[----:B-1-3--:R-:W-:Y:S01]  /*aa40*/  MOV R4, UR4 ;  /* 0x0000000400047c02 */ /* 0x00afe20008000f00 */
[----:B------:R-:W-:Y:S01]  /*aa50*/  IMAD.U32 R11, RZ, RZ, UR7 ;  /* 0x00000007ff0b7e24 */ /* 0x000fe2000f8e00ff */
[----:B------:R-:W-:Y:S01]  /*aa60*/  MOV R5, UR5 ;  /* 0x0000000500057c02 */ /* 0x000fe20008000f00 */
[----:B------:R-:W1:Y:S01]  /*aa70*/  LDC.64 R14, c[0x4][R14] ;  /* 0x010000000e0e7b82 */ /* 0x000e620000000a00 */
[----:B------:R-:W-:Y:S01]  /*aa80*/  ULDC.64 UR4, c[0x4][0x78] ;  /* 0x01001e0000047ab9 */ /* 0x000fe20000000a00 */
[----:B------:R-:W-:Y:S01]  /*aa90*/  MOV R10, UR6 ;  /* 0x00000006000a7c02 */ /* 0x000fe20008000f00 */
[----:B------:R-:W-:Y:S01]  /*aaa0*/  IMAD.U32 R6, RZ, RZ, UR4 ;  /* 0x00000004ff067e24 */ /* 0x000fe2000f8e00ff */
[----:B------:R-:W-:Y:S01]  /*aab0*/  MOV R7, UR5 ;  /* 0x0000000500077c02 */ /* 0x000fe20008000f00 */
[----:B------:R-:W-:Y:S01]  /*aac0*/  IMAD.MOV.U32 R13, RZ, RZ, RZ ;  /* 0x000000ffff0d7224 */ /* 0x000fe200078e00ff */
[----:B------:R-:W-:-:S02]  /*aad0*/  MOV R8, 0x70 ;  /* 0x0000007000087802 */ /* 0x000fc40000000f00 */
[----:B------:R-:W-:-:S07]  /*aae0*/  MOV R12, 0x1 ;  /* 0x00000001000c7802 */ /* 0x000fce0000000f00 */
[----:B------:R-:W-:-:S07]  /*aaf0*/  LEPC R20, `(.L_x_65) ;  /* 0x000000001014794e */ /* 0x000fce0000000000 */
[----:B-12--5:R-:W-:Y:S05]  /*ab00*/  CALL.ABS.NOINC R14 ;  /* 0x000000000e007343 */ /* 0x026fea0003c00000 */
.L_x_65:
        /* <DEDUP_REMOVED lines=18> */
.L_x_66:
[----:B------:R-:W-:Y:S01]  /*ac30*/  ULDC.64 UR4, c[0x0][0x730] ;  /* 0x0001cc0000047ab9 */ /* 0x000fe20000000a00 */
[----:B------:R-:W-:Y:S02]  /*ac40*/  SHF.L.U32 R0, R16, 0x5, RZ ;  /* 0x0000000510007819 */ /* 0x000fe400000006ff */
[----:B------:R-:W-:Y:S02]  /*ac50*/  ISETP.NE.U32.AND P0, PT, RZ, UR4, PT ;  /* 0x00000004ff007c0c */ /* 0x000fe4000bf05070 */
[----:B-1-3--:R-:W-:Y:S02]  /*ac60*/  SHF.R.U32.HI R4, RZ, 0x1, R16 ;  /* 0x00000001ff047819 */ /* 0x00afe40000011610 */
[----:B------:R-:W-:Y:S02]  /*ac70*/  ISETP.NE.AND.EX P0, PT, RZ, UR5, PT, P0 ;  /* 0x00000005ff007c0c */ /* 0x000fe4000bf05300 */
[C---:B------:R-:W-:Y:S02]  /*ac80*/  LOP3.LUT R3, R0.reuse, 0xc0, RZ, 0xc0, !PT ;  /* 0x000000c000037812 */ /* 0x040fe400078ec0ff */
[----:B------:R-:W-:-:S02]  /*ac90*/  LOP3.LUT R6, R0, 0x20, RZ, 0xc0, !PT ;  /* 0x0000002000067812 */ /* 0x000fc400078ec0ff */
[----:B------:R-:W-:Y:S02]  /*aca0*/  LOP3.LUT R3, R3, 0x8, R4, 0xf8, !PT ;  /* 0x0000000803037812 */ /* 0x000fe400078ef804 */
[----:B------:R-:W-:Y:S01]  /*acb0*/  SHF.L.U32 R4, R16, 0x2, RZ ;  /* 0x0000000210047819 */ /* 0x000fe200000006ff */
[----:B------:R-:W-:Y:S01]  /*acc0*/  IMAD R6, R19, 0x200, R6 ;  /* 0x0000020013067824 */ /* 0x000fe200078e0206 */
[----:B------:R-:W-:Y:S02]  /*acd0*/  IADD3 R18, R18, 0x1f, RZ ;  /* 0x0000001f12127810 */ /* 0x000fe40007ffe0ff */
[----:B------:R-:W-:Y:S01]  /*ace0*/  LOP3.LUT R4, R3, 0x18, R4, 0x78, !PT ;  /* 0x0000001803047812 */ /* 0x000fe200078e7804 */
[----:B--2--5:R-:W1:Y:S01]  /*acf0*/  @P0 LDC R17, c[0x0][0x720] ;  /* 0x0001c800ff110b82 */ /* 0x024e620000000800 */
[----:B------:R-:W-:Y:S02]  /*ad00*/  ISETP.GT.U32.AND P1, PT, R18, 0x3e, PT ;  /* 0x0000003e1200780c */ /* 0x000fe40003f24070 */
[----:B------:R-:W-:-:S02]  /*ad10*/  LOP3.LUT R3, R0, 0x100, RZ, 0xc0, !PT ;  /* 0x0000010000037812 */ /* 0x000fc400078ec0ff */
[----:B------:R-:W-:Y:S02]  /*ad20*/  LOP3.LUT P0, RZ, R16, 0x4, RZ, 0xc0, !PT ;  /* 0x0000000410ff7812 */ /* 0x000fe4000780c0ff */
[----:B------:R-:W-:-:S05]  /*ad30*/  IADD3 R3, R4, R6, R3 ;  /* 0x0000000604037210 */ /* 0x000fca0007ffe003 */
[----:B------:R-:W-:Y:S02]  /*ad40*/  IMAD R3, R3, 0x2, R2 ;  /* 0x0000000203037824 */ /* 0x000fe400078e0202 */
[-C--:B-1----:R-:W-:Y:S01]  /*ad50*/  FMUL R5, R122, R17.reuse ;  /* 0x000000117a057220 */ /* 0x082fe20000400000 */
        /* <DEDUP_REMOVED lines=15> */
[----:B------:R-:W-:Y:S01]  /*ae50*/  F2FP.F16.F32.PACK_AB R5, R0, R5 ;  /* 0x000000050005723e */ /* 0x000fe200000000ff */
[-C--:B------:R-:W-:Y:S01]  /*ae60*/  FMUL R105, R105, R17.reuse ;  /* 0x0000001169697220 */ /* 0x080fe20000400000 */
[----:B------:R-:W-:Y:S01]  /*ae70*/  MOV R0, 0x10 ;  /* 0x0000001000007802 */ /* 0x000fe20000000f00 */
        /* <DEDUP_REMOVED lines=63> */
[----:B------:R-:W-:-:S02]  /*b270*/  F2FP.F16.F32.PACK_AB R7, R8, R7 ;  /* 0x000000070807723e */ /* 0x000fc400000000ff */
[----:B------:R-:W-:Y:S02]  /*b280*/  F2FP.F16.F32.PACK_AB R9, R10, R9 ;  /* 0x000000090a09723e */ /* 0x000fe400000000ff */
[----:B------:R-:W-:Y:S02]  /*b290*/  F2FP.F16.F32.PACK_AB R4, R121, R4 ;  /* 0x000000047904723e */ /* 0x000fe400000000ff */
[----:B------:R-:W-:Y:S02]  /*b2a0*/  F2FP.F16.F32.PACK_AB R6, R125, R6 ;  /* 0x000000067d06723e */ /* 0x000fe400000000ff */
[----:B------:R-:W-:Y:S02]  /*b2b0*/  F2FP.F16.F32.PACK_AB R8, R129, R128 ;  /* 0x000000808108723e */ /* 0x000fe400000000ff */
[----:B------:R-:W-:Y:S02]  /*b2c0*/  F2FP.F16.F32.PACK_AB R10, R133, R132 ;  /* 0x00000084850a723e */ /* 0x000fe400000000ff */
[----:B------:R-:W-:-:S02]  /*b2d0*/  F2FP.F16.F32.PACK_AB R11, R12, R11 ;  /* 0x0000000b0c0b723e */ /* 0x000fc400000000ff */
[----:B------:R-:W-:Y:S02]  /*b2e0*/  SEL R0, R0, 0xfffffff0, !P0 ;  /* 0xfffffff000007807 */ /* 0x000fe40004000000 */
[----:B------:R-:W-:Y:S01]  /*b2f0*/  IADD3 R17, R3, 0x1000, RZ ;  /* 0x0000100003117810 */ /* 0x000fe20007ffe0ff */
[----:B------:R-:W-:Y:S06]  /*b300*/  @P1 BRA `(.L_x_67) ;  /* 0x0000000000041947 */ /* 0x000fec0003800000 */
[----:B------:R-:W-:-:S04]  /*b310*/  DEPBAR.LE SB0, 0x1 ;  /* 0x000080400000791a */ /* 0x000fc80000000000 */
.L_x_67:
[----:B------:R-:W-:Y:S05]  /*b320*/  WARPSYNC.ALL ;  /* 0x0000000000007948 */ /* 0x000fea0003800000 */
[----:B------:R-:W-:Y:S01]  /*b330*/  BAR.SYNC.DEFER_BLOCKING 0x1, 0x80 ;  /* 0x0042000000007b1d */ /* 0x000fe20000010000 */
[C---:B------:R-:W-:Y:S01]  /*b340*/  LEA R20, R0.reuse, R17, 0x1 ;  /* 0x0000001100147211 */ /* 0x040fe200078e08ff */
[----:B------:R-:W-:Y:S01]  /*b350*/  IMAD R0, R0, 0x2, R3 ;  /* 0x0000000200007824 */ /* 0x000fe200078e0203 */
[----:B------:R-:W-:Y:S02]  /*b360*/  F2FP.F16.F32.PACK_AB R14, R14, R15 ;  /* 0x0000000f0e0e723e */ /* 0x000fe400000000ff */
[----:B------:R-:W-:Y:S01]  /*b370*/  F2FP.F16.F32.PACK_AB R16, R16, R19 ;  /* 0x000000131010723e */ /* 0x000fe200000000ff */
[----:B------:R-:W-:Y:S01]  /*b380*/  BSSY B0, `(.L_x_68) ;  /* 0x000001d000007945 */ /* 0x000fe20003800000 */
[----:B------:R-:W-:-:S02]  /*b390*/  F2FP.F16.F32.PACK_AB R12, R105, R104 ;  /* 0x00000068690c723e */ /* 0x000fc400000000ff */
[----:B------:R-:W-:Y:S02]  /*b3a0*/  F2FP.F16.F32.PACK_AB R13, R13, R106 ;  /* 0x0000006a0d0d723e */ /* 0x000fe400000000ff */
[----:B------:R-:W-:Y:S02]  /*b3b0*/  F2FP.F16.F32.PACK_AB R15, R111, R110 ;  /* 0x0000006e6f0f723e */ /* 0x000fe400000000ff */
[----:B------:R-:W-:Y:S02]  /*b3c0*/  F2FP.F16.F32.PACK_AB R17, R115, R114 ;  /* 0x000000727311723e */ /* 0x000fe400000000ff */
[----:B------:R-:W-:Y:S02]  /*b3d0*/  F2FP.F16.F32.PACK_AB R18, R18, R21 ;  /* 0x000000151212723e */ /* 0x000fe400000000ff */
[----:B------:R-:W-:Y:S01]  /*b3e0*/  F2FP.F16.F32.PACK_AB R19, R119, R118 ;  /* 0x000000767713723e */ /* 0x000fe200000000ff */
[----:B------:R1:W-:Y:S04]  /*b3f0*/  STSM.16.M88.4 [R3], R4 ;  /* 0x0000000403007844 */ /* 0x0003e80000000200 */
[----:B------:R1:W-:Y:S01]  /*b400*/  STSM.16.M88.4 [R0], R8 ;  /* 0x0000000800007844 */ /* 0x0003e20000000200 */
[----:B------:R-:W-:Y:S01]  /*b410*/  @!PT LDS RZ, [RZ] ;  /* 0x00000000fffff984 */ /* 0x000fe20000000800 */
[----:B------:R-:W-:Y:S01]  /*b420*/  @!PT LDS RZ, [RZ] ;  /* 0x00000000fffff984 */ /* 0x000fe20000000800 */
[----:B------:R-:W-:Y:S01]  /*b430*/  @!PT LDS RZ, [RZ] ;  /* 0x00000000fffff984 */ /* 0x000fe20000000800 */
[----:B------:R-:W-:Y:S01]  /*b440*/  @!PT LDS RZ, [RZ] ;  /* 0x00000000fffff984 */ /* 0x000fe20000000800 */
[----:B------:R2:W-:Y:S06]  /*b450*/  MEMBAR.ALL.CTA ;  /* 0x0000000000007992 */ /* 0x0005ec0000008000 */
[----:B--2---:R-:W2:Y:S02]  /*b460*/  FENCE.VIEW.ASYNC.S ;  /* 0x00000000000073c6 */ /* 0x004ea40000000000 */
[----:B--2---:R-:W-:Y:S06]  /*b470*/  BAR.SYNC.DEFER_BLOCKING 0x1, 0x80 ;  /* 0x0042000000007b1d */ /* 0x004fec0000010000 */
[----:B------:R-:W-:Y:S05]  /*b480*/  @P1 BRA `(.L_x_69) ;  /* 0x0000000000301947 */ /* 0x000fea0003800000 */
[----:B------:R-:W2:Y:S01]  /*b490*/  S2UR UR10, SR_CTAID.X ;  /* 0x00000000000a79c3 */ /* 0x000ea20000002500 */
[----:B------:R-:W-:Y:S01]  /*b4a0*/  ULDC.64 UR4, c[0x0][0x198] ;  /* 0x0000660000047ab9 */ /* 0x000fe20000000a00 */
[----:B------:R-:W-:Y:S01]  /*b4b0*/  R2UR UR8, R2 ;  /* 0x00000000020872ca */ /* 0x000fe200000e0000 */
[----:B------:R-:W-:Y:S01]  /*b4c0*/  UIADD3 UR4, UP0, UR4, 0x670, URZ ;  /* 0x0000067004047890 */ /* 0x000fe2000ff1e03f */
[----:B------:R-:W-:Y:S01]  /*b4d0*/  UMOV UR9, URZ ;  /* 0x0000003f00097c82 */ /* 0x000fe20008000000 */
[----:B------:R-:W-:Y:S02]  /*b4e0*/  UMOV UR11, UR44 ;  /* 0x0000002c000b7c82 */ /* 0x000fe40008000000 */
[----:B------:R-:W-:Y:S01]  /*b4f0*/  UIADD3.X UR5, URZ, UR5, URZ, UP0, !UPT ;  /* 0x000000053f057290 */ /* 0x000fe200087fe43f */
[----:B------:R-:W-:Y:S01]  /*b500*/  UMOV UR12, UR45 ;  /* 0x0000002d000c7c82 */ /* 0x000fe20008000000 */
[----:B--2---:R-:W-:-:S09]  /*b510*/  USHF.L.U32 UR10, UR10, 0x6, URZ ;  /* 0x000000060a0a7899 */ /* 0x004fd2000800063f */
[----:B------:R2:W-:Y:S01]  /*b520*/  UTMASTG.4D [UR8], [UR4] ;  /* 0x00000008040073b5 */ /* 0x0005e20008018000 */
[----:B------:R0:W-:Y:S01]  /*b530*/  UTMACMDFLUSH ;  /* 0x00000000000079b7 */ /* 0x0001e20000000000 */
[----:B--2---:R-:W-:-:S04]  /*b540*/  DEPBAR.LE SB0, 0x1 ;  /* 0x000080400000791a */ /* 0x004fc80000000000 */
.L_x_69:
[----:B------:R-:W-:Y:S05]  /*b550*/  BSYNC B0 ;  /* 0x0000000000007941 */ /* 0x000fea0003800000 */
.L_x_68:
[----:B------:R-:W-:Y:S01]  /*b560*/  BAR.SYNC.DEFER_BLOCKING 0x1, 0x80 ;  /* 0x0042000000007b1d */ /* 0x000fe20000010000 */
[----:B-1----:R-:W-:Y:S02]  /*b570*/  F2FP.F16.F32.PACK_AB R4, R89, R88 ;  /* 0x000000585904723e */ /* 0x002fe400000000ff */
[----:B------:R-:W-:Y:S02]  /*b580*/  F2FP.F16.F32.PACK_AB R5, R91, R90 ;  /* 0x0000005a5b05723e */ /* 0x000fe400000000ff */
[----:B------:R-:W-:Y:S01]  /*b590*/  F2FP.F16.F32.PACK_AB R6, R93, R92 ;  /* 0x0000005c5d06723e */ /* 0x000fe200000000ff */
[----:B------:R-:W-:Y:S01]  /*b5a0*/  BSSY B0, `(.L_x_70) ;  /* 0x000001d000007945 */ /* 0x000fe20003800000 */
[----:B------:R-:W-:Y:S02]  /*b5b0*/  F2FP.F16.F32.PACK_AB R7, R95, R94 ;  /* 0x0000005e5f07723e */ /* 0x000fe400000000ff */
[----:B------:R-:W-:Y:S02]  /*b5c0*/  F2FP.F16.F32.PACK_AB R8, R97, R96 ;  /* 0x000000606108723e */ /* 0x000fe400000000ff */
[----:B------:R-:W-:-:S02]  /*b5d0*/  F2FP.F16.F32.PACK_AB R9, R99, R98 ;  /* 0x000000626309723e */ /* 0x000fc400000000ff */
[----:B------:R-:W-:Y:S02]  /*b5e0*/  F2FP.F16.F32.PACK_AB R10, R101, R100 ;  /* 0x00000064650a723e */ /* 0x000fe400000000ff */
[----:B------:R-:W-:Y:S01]  /*b5f0*/  F2FP.F16.F32.PACK_AB R11, R103, R102 ;  /* 0x00000066670b723e */ /* 0x000fe200000000ff */
[----:B------:R1:W-:Y:S04]  /*b600*/  STSM.16.M88.4 [R3+0x1000], R12 ;  /* 0x0010000c03007844 */ /* 0x0003e80000000200 */
[----:B------:R1:W-:Y:S01]  /*b610*/  STSM.16.M88.4 [R0+0x1000], R16 ;  /* 0x0010001000007844 */ /* 0x0003e20000000200 */
        /* <DEDUP_REMOVED lines=9> */
[----:B------:R-:W-:Y:S01]  /*b6b0*/  R2UR UR8, R2 ;  /* 0x00000000020872ca */ /* 0x000fe200000e0000 */
[----:B------:R-:W-:Y:S01]  /*b6c0*/  ULDC.64 UR4, c[0x0][0x198] ;  /* 0x0000660000047ab9 */ /* 0x000fe20000000a00 */
[----:B------:R-:W-:Y:S01]  /*b6d0*/  UMOV UR9, 0x20 ;  /* 0x0000002000097882 */ /* 0x000fe20000000000 */
[----:B------:R-:W-:Y:S01]  /*b6e0*/  UIADD3 UR4, UP0, UR4, 0x670, URZ ;  /* 0x0000067004047890 */ /* 0x000fe2000ff1e03f */
[----:B------:R-:W-:Y:S01]  /*b6f0*/  UMOV UR11, UR44 ;  /* 0x0000002c000b7c82 */ /* 0x000fe20008000000 */
[----:B------:R-:W-:Y:S02]  /*b700*/  UMOV UR12, UR45 ;  /* 0x0000002d000c7c82 */ /* 0x000fe40008000000 */
[----:B------:R-:W-:-:S06]  /*b710*/  UIADD3.X UR5, URZ, UR5, URZ, UP0, !UPT ;  /* 0x000000053f057290 */ /* 0x000fcc00087fe43f */
[----:B------:R-:W-:Y:S02]  /*b720*/  UIADD3 UR8, UR8, 0x1000, URZ ;  /* 0x0000100008087890 */ /* 0x000fe4000fffe03f */
[----:B--2---:R-:W-:-:S09]  /*b730*/  USHF.L.U32 UR10, UR10, 0x6, URZ ;  /* 0x000000060a0a7899 */ /* 0x004fd2000800063f */
[----:B------:R2:W-:Y:S01]  /*b740*/  UTMASTG.4D [UR8], [UR4] ;  /* 0x00000008040073b5 */ /* 0x0005e20008018000 */
[----:B------:R0:W-:Y:S01]  /*b750*/  UTMACMDFLUSH ;  /* 0x00000000000079b7 */ /* 0x0001e20000000000 */
[----:B--2---:R-:W-:-:S04]  /*b760*/  DEPBAR.LE SB0, 0x1 ;  /* 0x000080400000791a */ /* 0x004fc80000000000 */
.L_x_71:
[----:B------:R-:W-:Y:S05]  /*b770*/  BSYNC B0 ;  /* 0x0000000000007941 */ /* 0x000fea0003800000 */
.L_x_70:
[----:B------:R-:W-:Y:S01]  /*b780*/  BAR.SYNC.DEFER_BLOCKING 0x1, 0x80 ;  /* 0x0042000000007b1d */ /* 0x000fe20000010000 */
[----:B------:R-:W-:Y:S02]  /*b790*/  F2FP.F16.F32.PACK_AB R72, R73, R72 ;  /* 0x000000484948723e */ /* 0x000fe400000000ff */
        /* <DEDUP_REMOVED lines=15> */
[----:B---3--:R-:W3:Y:S02]  /*b890*/  FENCE.VIEW.ASYNC.S ;  /* 0x00000000000073c6 */ /* 0x008ee40000000000 */
[----:B---3--:R-:W-:Y:S06]  /*b8a0*/  BAR.SYNC.DEFER_BLOCKING 0x1, 0x80 ;  /* 0x0042000000007b1d */ /* 0x008fec0000010000 */
[----:B------:R-:W-:Y:S05]  /*b8b0*/  @P1 BRA `(.L_x_73) ;  /* 0x0000000000301947 */ /* 0x000fea0003800000 */
[----:B------:R-:W3:Y:S01]  /*b8c0*/  S2UR UR10, SR_CTAID.X ;  /* 0x00000000000a79c3 */ /* 0x000ee20000002500 */
[----:B------:R-:W-:Y:S01]  /*b8d0*/  ULDC.64 UR4, c[0x0][0x198] ;  /* 0x0000660000047ab9 */ /* 0x000fe20000000a00 */
[----:B------:R-:W-:Y:S01]  /*b8e0*/  R2UR UR8, R2 ;  /* 0x00000000020872ca */ /* 0x000fe200000e0000 */
[----:B------:R-:W-:Y:S01]  /*b8f0*/  UIADD3 UR4, UP0, UR4, 0x670, URZ ;  /* 0x0000067004047890 */ /* 0x000fe2000ff1e03f */
[----:B------:R-:W-:Y:S01]  /*b900*/  UMOV UR9, 0x40 ;  /* 0x0000004000097882 */ /* 0x000fe20000000000 */
[----:B------:R-:W-:Y:S02]  /*b910*/  UMOV UR11, UR44 ;  /* 0x0000002c000b7c82 */ /* 0x000fe40008000000 */
[----:B------:R-:W-:Y:S01]  /*b920*/  UIADD3.X UR5, URZ, UR5, URZ, UP0, !UPT ;  /* 0x000000053f057290 */ /* 0x000fe200087fe43f */
[----:B------:R-:W-:Y:S01]  /*b930*/  UMOV UR12, UR45 ;  /* 0x0000002d000c7c82 */ /* 0x000fe20008000000 */
[----:B---3--:R-:W-:-:S09]  /*b940*/  USHF.L.U32 UR10, UR10, 0x6, URZ ;  /* 0x000000060a0a7899 */ /* 0x008fd2000800063f */
[----:B------:R3:W-:Y:S01]  /*b950*/  UTMASTG.4D [UR8], [UR4] ;  /* 0x00000008040073b5 */ /* 0x0007e20008018000 */
[----:B------:R0:W-:Y:S01]  /*b960*/  UTMACMDFLUSH ;  /* 0x00000000000079b7 */ /* 0x0001e20000000000 */
[----:B---3--:R-:W-:-:S04]  /*b970*/  DEPBAR.LE SB0, 0x1 ;  /* 0x000080400000791a */ /* 0x008fc80000000000 */
.L_x_73:
[----:B------:R-:W-:Y:S05]  /*b980*/  BSYNC B0 ;  /* 0x0000000000007941 */ /* 0x000fea0003800000 */
.L_x_72:
        /* <DEDUP_REMOVED lines=11> */
[----:B------:R3:W-:Y:S01]  /*ba40*/  STSM.16.M88.4 [R20], R80 ;  /* 0x0000005014007844 */ /* 0x0007e20000000200 */
[----:B------:R-:W-:Y:S01]  /*ba50*/  @!PT LDS RZ, [RZ] ;  /* 0x00000000fffff984 */ /* 0x000fe20000000800 */
[----:B------:R-:W-:Y:S01]  /*ba60*/  @!PT LDS RZ, [RZ] ;  /* 0x00000000fffff984 */ /* 0x000fe20000000800 */
[----:B------:R-:W-:Y:S01]  /*ba70*/  @!PT LDS RZ, [RZ] ;  /* 0x00000000fffff984 */ /* 0x000fe20000000800 */
[----:B------:R-:W-:Y:S01]  /*ba80*/  @!PT LDS RZ, [RZ] ;  /* 0x00000000fffff984 */ /* 0x000fe20000000800 */
[----:B------:R4:W-:Y:S06]  /*ba90*/  MEMBAR.ALL.CTA ;  /* 0x0000000000007992 */ /* 0x0009ec0000008000 */
[----:B----4-:R-:W4:Y:S02]  /*baa0*/  FENCE.VIEW.ASYNC.S ;  /* 0x00000000000073c6 */ /* 0x010f240000000000 */
[----:B----4-:R-:W-:Y:S06]  /*bab0*/  BAR.SYNC.DEFER_BLOCKING 0x1, 0x80 ;  /* 0x0042000000007b1d */ /* 0x010fec0000010000 */
[----:B------:R-:W-:Y:S05]  /*bac0*/  @P1 BRA `(.L_x_75) ;  /* 0x0000000000341947 */ /* 0x000fea0003800000 */
[----:B------:R-:W4:Y:S01]  /*bad0*/  S2UR UR10, SR_CTAID.X ;  /* 0x00000000000a79c3 */ /* 0x000f220000002500 */
        /* <DEDUP_REMOVED lines=8> */
[----:B----4-:R-:W-:-:S09]  /*bb60*/  USHF.L.U32 UR10, UR10, 0x6, URZ ;  /* 0x000000060a0a7899 */ /* 0x010fd2000800063f */
[----:B------:R4:W-:Y:S01]  /*bb70*/  UTMASTG.4D [UR8], [UR4] ;  /* 0x00000008040073b5 */ /* 0x0009e20008018000 */
[----:B------:R0:W-:Y:S01]  /*bb80*/  UTMACMDFLUSH ;  /* 0x00000000000079b7 */ /* 0x0001e20000000000 */
[----:B----4-:R-:W-:-:S04]  /*bb90*/  DEPBAR.LE SB0, 0x1 ;  /* 0x000080400000791a */ /* 0x010fc80000000000 */
.L_x_75:
[----:B------:R-:W-:Y:S05]  /*bba0*/  BSYNC B0 ;  /* 0x0000000000007941 */ /* 0x000fea0003800000 */
.L_x_74:
[----:B------:R-:W-:Y:S06]  /*bbb0*/  BAR.SYNC.DEFER_BLOCKING 0x1, 0x80 ;  /* 0x0042000000007b1d */ /* 0x000fec0000010000 */
[----:B------:R-:W-:Y:S01]  /*bbc0*/  BSSY B0, `(.L_x_76) ;  /* 0x0000016000007945 */ /* 0x000fe20003800000 */
[----:B------:R4:W-:Y:S04]  /*bbd0*/  STSM.16.M88.4 [R3], R56 ;  /* 0x0000003803007844 */ /* 0x0009e80000000200 */
[----:B------:R4:W-:Y:S01]  /*bbe0*/  STSM.16.M88.4 [R0], R64 ;  /* 0x0000004000007844 */ /* 0x0009e20000000200 */
[----:B------:R-:W-:Y:S01]  /*bbf0*/  @!PT LDS RZ, [RZ] ;  /* 0x00000000fffff984 */ /* 0x000fe20000000800 */
[----:B------:R-:W-:Y:S01]  /*bc00*/  @!PT LDS RZ, [RZ] ;  /* 0x00000000fffff984 */ /* 0x000fe20000000800 */
[----:B------:R-:W-:Y:S01]  /*bc10*/  @!PT LDS RZ, [RZ] ;  /* 0x00000000fffff984 */ /* 0x000fe20000000800 */
[----:B------:R-:W-:Y:S01]  /*bc20*/  @!PT LDS RZ, [RZ] ;  /* 0x00000000fffff984 */ /* 0x000fe20000000800 */
[----:B------:R5:W-:Y:S06]  /*bc30*/  MEMBAR.ALL.CTA ;  /* 0x0000000000007992 */ /* 0x000bec0000008000 */
[----:B-----5:R-:W5:Y:S02]  /*bc40*/  FENCE.VIEW.ASYNC.S ;  /* 0x00000000000073c6 */ /* 0x020f640000000000 */
[----:B-----5:R-:W-:Y:S06]  /*bc50*/  BAR.SYNC.DEFER_BLOCKING 0x1, 0x80 ;  /* 0x0042000000007b1d */ /* 0x020fec0000010000 */
[----:B------:R-:W-:Y:S05]  /*bc60*/  @P1 BRA `(.L_x_77) ;  /* 0x00000000002c1947 */ /* 0x000fea0003800000 */
[----:B------:R-:W5:Y:S01]  /*bc70*/  S2UR UR10, SR_CTAID.X ;  /* 0x00000000000a79c3 */ /* 0x000f620000002500 */
[----:B------:R-:W-:Y:S01]  /*bc80*/  ULDC.64 UR4, c[0x0][0x198] ;  /* 0x0000660000047ab9 */ /* 0x000fe20000000a00 */
[----:B------:R-:W-:Y:S01]  /*bc90*/  R2UR UR8, R2 ;  /* 0x00000000020872ca */ /* 0x000fe200000e0000 */
[----:B------:R-:W-:Y:S01]  /*bca0*/  UIADD3 UR4, UP0, UR4, 0x670, URZ ;  /* 0x0000067004047890 */ /* 0x000fe2000ff1e03f */
[----:B------:R-:W-:Y:S01]  /*bcb0*/  UMOV UR9, 0x80 ;  /* 0x0000008000097882 */ /* 0x000fe20000000000 */
[----:B------:R-:W-:Y:S02]  /*bcc0*/  UMOV UR11, UR44 ;  /* 0x0000002c000b7c82 */ /* 0x000fe40008000000 */
[----:B------:R-:W-:Y:S01]  /*bcd0*/  UIADD3.X UR5, URZ, UR5, URZ, UP0, !UPT ;  /* 0x000000053f057290 */ /* 0x000fe200087fe43f */
[----:B------:R-:W-:Y:S01]  /*bce0*/  UMOV UR12, UR45 ;  /* 0x0000002d000c7c82 */ /* 0x000fe20008000000 */
[----:B-----5:R-:W-:-:S09]  /*bcf0*/  USHF.L.U32 UR10, UR10, 0x6, URZ ;  /* 0x000000060a0a7899 */ /* 0x020fd2000800063f */
[----:B------:R1:W-:Y:S02]  /*bd00*/  UTMASTG.4D [UR8], [UR4] ;  /* 0x00000008040073b5 */ /* 0x0003e40008018000 */
[----:B-1----:R0:W-:Y:S02]  /*bd10*/  UTMACMDFLUSH ;  /* 0x00000000000079b7 */ /* 0x0021e40000000000 */
.L_x_77:
[----:B------:R-:W-:Y:S05]  /*bd20*/  BSYNC B0 ;  /* 0x0000000000007941 */ /* 0x000fea0003800000 */
.L_x_76:
[----:B------:R-:W-:-:S04]  /*bd30*/  DEPBAR.LE SB0, 0x0 ;  /* 0x000080000000791a */ /* 0x000fc80000000000 */
[----:B------:R-:W-:Y:S05]  /*bd40*/  EXIT ;  /* 0x000000000000794d */ /* 0x000fea0003800000 */
.L_x_7:
[----:B-1----:R1:W2:Y:S02]  /*bd50*/  SYNCS.PHASECHK.TRANS64.TRYWAIT P2, [R3+URZ+0x19048], R2 ;  /* 0x01904802030075a7 */ /* 0x0022a4000804017f */
[----:B--2---:R-:W-:Y:S05]  /*bd60*/  @!P2 NANOSLEEP.SYNCS 0x989680 ;  /* 0x009896800000a95d */ /* 0x004fea0003900000 */
[----:B------:R-:W2:Y:S02]  /*bd70*/  @!P2 SYNCS.PHASECHK.TRANS64 P2, [R3+URZ+0x19048], R2 ;  /* 0x019048020300a5a7 */ /* 0x000ea4000804007f */
[----:B--2---:R-:W-:Y:S05]  /*bd80*/  @!P2 BRA `(.L_x_7) ;  /* 0xfffffffc00f0a947 */ /* 0x004fea000383ffff */
[----:B------:R-:W-:Y:S05]  /*bd90*/  BRA `(.L_x_78) ;  /* 0xffffff48005c7947 */ /* 0x000fea000383ffff */
.L_x_12:
[----:B-1----:R1:W2:Y:S02]  /*bda0*/  SYNCS.PHASECHK.TRANS64.TRYWAIT P1, [R2+URZ+0x19020], R3 ;  /* 0x01902003020075a7 */ /* 0x0022a4000802017f */
[----:B--2---:R-:W-:Y:S05]  /*bdb0*/  @!P1 NANOSLEEP.SYNCS 0x989680 ;  /* 0x009896800000995d */ /* 0x004fea0003900000 */
[----:B------:R-:W2:Y:S02]  /*bdc0*/  @!P1 SYNCS.PHASECHK.TRANS64 P1, [R2+URZ+0x19020], R3 ;  /* 0x01902003020095a7 */ /* 0x000ea4000802007f */
[----:B--2---:R-:W-:Y:S05]  /*bdd0*/  @!P1 BRA `(.L_x_12) ;  /* 0xfffffffc00f09947 */ /* 0x004fea000383ffff */
[----:B------:R-:W-:Y:S05]  /*bde0*/  BRA `(.L_x_79) ;  /* 0xffffff4c00647947 */ /* 0x000fea000383ffff */
.L_x_14:
[----:B-1----:R1:W2:Y:S02]  /*bdf0*/  SYNCS.PHASECHK.TRANS64.TRYWAIT P1, [R2+URZ+0x19020], R3 ;  /* 0x01902003020075a7 */ /* 0x0022a4000802017f */
[----:B--2---:R-:W-:Y:S05]  /*be00*/  @!P1 NANOSLEEP.SYNCS 0x989680 ;  /* 0x009896800000995d */ /* 0x004fea0003900000 */
[----:B------:R-:W2:Y:S02]  /*be10*/  @!P1 SYNCS.PHASECHK.TRANS64 P1, [R2+URZ+0x19020], R3 ;  /* 0x01902003020095a7 */ /* 0x000ea4000802007f */
[----:B--2---:R-:W-:Y:S05]  /*be20*/  @!P1 BRA `(.L_x_14) ;  /* 0xfffffffc00f09947 */ /* 0x004fea000383ffff */
[----:B------:R-:W-:Y:S05]  /*be30*/  BRA `(.L_x_80) ;  /* 0xffffff50001c7947 */ /* 0x000fea000383ffff */
.L_x_17:
[----:B-1----:R1:W2:Y:S02]  /*be40*/  SYNCS.PHASECHK.TRANS64.TRYWAIT P1, [R3+URZ+0x19020], R4 ;  /* 0x01902004030075a7 */ /* 0x0022a4000802017f */
[----:B--2---:R-:W-:Y:S05]  /*be50*/  @!P1 NANOSLEEP.SYNCS 0x989680 ;  /* 0x009896800000995d */ /* 0x004fea0003900000 */
[----:B------:R-:W2:Y:S02]  /*be60*/  @!P1 SYNCS.PHASECHK.TRANS64 P1, [R3+URZ+0x19020], R4 ;  /* 0x01902004030095a7 */ /* 0x000ea4000802007f */
[----:B--2---:R-:W-:Y:S05]  /*be70*/  @!P1 BRA `(.L_x_17) ;  /* 0xfffffffc00f09947 */ /* 0x004fea000383ffff */
[----:B------:R-:W-:Y:S05]  /*be80*/  BRA `(.L_x_81) ;  /* 0xffffff5400007947 */ /* 0x000fea000383ffff */
.L_x_19:
[----:B-1----:R1:W2:Y:S02]  /*be90*/  SYNCS.PHASECHK.TRANS64.TRYWAIT P1, [R3+URZ+0x19020], R2 ;  /* 0x01902002030075a7 */ /* 0x0022a4000802017f */
[----:B--2---:R-:W-:Y:S05]  /*bea0*/  @!P1 NANOSLEEP.SYNCS 0x989680 ;  /* 0x009896800000995d */ /* 0x004fea0003900000 */
[----:B------:R-:W2:Y:S02]  /*beb0*/  @!P1 SYNCS.PHASECHK.TRANS64 P1, [R3+URZ+0x19020], R2 ;  /* 0x01902002030095a7 */ /* 0x000ea4000802007f */
[----:B--2---:R-:W-:Y:S05]  /*bec0*/  @!P1 BRA `(.L_x_19) ;  /* 0xfffffffc00f09947 */ /* 0x004fea000383ffff */
[----:B------:R-:W-:Y:S05]  /*bed0*/  BRA `(.L_x_82) ;  /* 0xffffff5400d07947 */ /* 0x000fea000383ffff */
.L_x_21:
[----:B-1----:R1:W2:Y:S02]  /*bee0*/  SYNCS.PHASECHK.TRANS64.TRYWAIT P1, [R2+URZ+0x19040], R57 ;  /* 0x01904039020075a7 */ /* 0x0022a4000802017f */
[----:B--2---:R-:W-:Y:S05]  /*bef0*/  @!P1 NANOSLEEP.SYNCS 0x989680 ;  /* 0x009896800000995d */ /* 0x004fea0003900000 */
[----:B------:R-:W2:Y:S02]  /*bf00*/  @!P1 SYNCS.PHASECHK.TRANS64 P1, [R2+URZ+0x19040], R57 ;  /* 0x01904039020095a7 */ /* 0x000ea4000802007f */
[----:B--2---:R-:W-:Y:S05]  /*bf10*/  @!P1 BRA `(.L_x_21) ;  /* 0xfffffffc00f09947 */ /* 0x004fea000383ffff */
[----:B------:R-:W-:Y:S05]  /*bf20*/  BRA `(.L_x_83) ;  /* 0xffffff5800b87947 */ /* 0x000fea000383ffff */
.L_x_22:
[----:B--2---:R2:W3:Y:S02]  /*bf30*/  SYNCS.PHASECHK.TRANS64.TRYWAIT P1, [R2+URZ+0x19000], R57 ;  /* 0x01900039020075a7 */ /* 0x0044e4000802017f */
[----:B---3--:R-:W-:Y:S05]  /*bf40*/  @!P1 NANOSLEEP.SYNCS 0x989680 ;  /* 0x009896800000995d */ /* 0x008fea0003900000 */
[----:B------:R-:W3:Y:S02]  /*bf50*/  @!P1 SYNCS.PHASECHK.TRANS64 P1, [R2+URZ+0x19000], R57 ;  /* 0x01900039020095a7 */ /* 0x000ee4000802007f */
[----:B---3--:R-:W-:Y:S05]  /*bf60*/  @!P1 BRA `(.L_x_22) ;  /* 0xfffffffc00f09947 */ /* 0x008fea000383ffff */
[----:B------:R-:W-:Y:S05]  /*bf70*/  BRA `(.L_x_84) ;  /* 0xffffff5800c47947 */ /* 0x000fea000383ffff */
.L_x_23:
[----:B---3--:R3:W1:Y:S02]  /*bf80*/  SYNCS.PHASECHK.TRANS64.TRYWAIT P6, [R2+URZ+0x19008], R57 ;  /* 0x01900839020075a7 */ /* 0x00866400080c017f */
[----:B-1----:R-:W-:Y:S05]  /*bf90*/  @!P6 NANOSLEEP.SYNCS 0x989680 ;  /* 0x009896800000e95d */ /* 0x002fea0003900000 */
[----:B------:R-:W1:Y:S02]  /*bfa0*/  @!P6 SYNCS.PHASECHK.TRANS64 P6, [R2+URZ+0x19008], R57 ;  /* 0x019008390200e5a7 */ /* 0x000e6400080c007f */
[----:B-1----:R-:W-:Y:S05]  /*bfb0*/  @!P6 BRA `(.L_x_23) ;  /* 0xfffffffc00f0e947 */ /* 0x002fea000383ffff */
[----:B------:R-:W-:Y:S05]  /*bfc0*/  BRA `(.L_x_85) ;  /* 0xffffff7000447947 */ /* 0x000fea000383ffff */
.L_x_25:
[----:B--2---:R2:W3:Y:S02]  /*bfd0*/  SYNCS.PHASECHK.TRANS64.TRYWAIT P2, [R18+URZ+0x19000], R17 ;  /* 0x01900011120075a7 */ /* 0x0044e4000804017f */
[----:B---3--:R-:W-:Y:S05]  /*bfe0*/  @!P2 NANOSLEEP.SYNCS 0x989680 ;  /* 0x009896800000a95d */ /* 0x008fea0003900000 */
[----:B------:R-:W3:Y:S02]  /*bff0*/  @!P2 SYNCS.PHASECHK.TRANS64 P2, [R18+URZ+0x19000], R17 ;  /* 0x019000111200a5a7 */ /* 0x000ee4000804007f */
[----:B---3--:R-:W-:Y:S05]  /*c000*/  @!P2 BRA `(.L_x_25) ;  /* 0xfffffffc00f0a947 */ /* 0x008fea000383ffff */
[----:B------:R-:W-:Y:S05]  /*c010*/  BRA `(.L_x_86) ;  /* 0xffffff8000187947 */ /* 0x000fea000383ffff */
.L_x_28:
[----:B-1----:R1:W2:Y:S02]  /*c020*/  SYNCS.PHASECHK.TRANS64.TRYWAIT P3, [R17+URZ+0x19020], R18 ;  /* 0x01902012110075a7 */ /* 0x0022a4000806017f */
[----:B--2---:R-:W-:Y:S05]  /*c030*/  @!P3 NANOSLEEP.SYNCS 0x989680 ;  /* 0x009896800000b95d */ /* 0x004fea0003900000 */
[----:B------:R-:W2:Y:S02]  /*c040*/  @!P3 SYNCS.PHASECHK.TRANS64 P3, [R17+URZ+0x19020], R18 ;  /* 0x019020121100b5a7 */ /* 0x000ea4000806007f */
[----:B--2---:R-:W-:Y:S05]  /*c050*/  @!P3 BRA `(.L_x_28) ;  /* 0xfffffffc00f0b947 */ /* 0x004fea000383ffff */
[----:B------:R-:W-:Y:S05]  /*c060*/  BRA `(.L_x_87) ;  /* 0xffffff8400507947 */ /* 0x000fea000383ffff */
.L_x_30:
[----:B-1----:R1:W3:Y:S02]  /*c070*/  SYNCS.PHASECHK.TRANS64.TRYWAIT P4, [R151+URZ+0x19000], R150 ;  /* 0x01900096970075a7 */ /* 0x0022e4000808017f */
[----:B---3--:R-:W-:Y:S05]  /*c080*/  @!P4 NANOSLEEP.SYNCS 0x989680 ;  /* 0x009896800000c95d */ /* 0x008fea0003900000 */
[----:B------:R-:W3:Y:S02]  /*c090*/  @!P4 SYNCS.PHASECHK.TRANS64 P4, [R151+URZ+0x19000], R150 ;  /* 0x019000969700c5a7 */ /* 0x000ee4000808007f */
[----:B---3--:R-:W-:Y:S05]  /*c0a0*/  @!P4 BRA `(.L_x_30) ;  /* 0xfffffffc00f0c947 */ /* 0x008fea000383ffff */
[----:B------:R-:W-:Y:S05]  /*c0b0*/  BRA `(.L_x_88) ;  /* 0xffffff8c00287947 */ /* 0x000fea000383ffff */
.L_x_34:
[----:B-1----:R1:W2:Y:S02]  /*c0c0*/  SYNCS.PHASECHK.TRANS64.TRYWAIT P2, [R24+URZ+0x19020], R25 ;  /* 0x01902019180075a7 */ /* 0x0022a4000804017f */
[----:B--2---:R-:W-:Y:S05]  /*c0d0*/  @!P2 NANOSLEEP.SYNCS 0x989680 ;  /* 0x009896800000a95d */ /* 0x004fea0003900000 */
[----:B------:R-:W2:Y:S02]  /*c0e0*/  @!P2 SYNCS.PHASECHK.TRANS64 P2, [R24+URZ+0x19020], R25 ;  /* 0x019020191800a5a7 */ /* 0x000ea4000804007f */
[----:B--2---:R-:W-:Y:S05]  /*c0f0*/  @!P2 BRA `(.L_x_34) ;  /* 0xfffffffc00f0a947 */ /* 0x004fea000383ffff */
[----:B------:R-:W-:Y:S05]  /*c100*/  BRA `(.L_x_89) ;  /* 0xffffffa400bc7947 */ /* 0x000fea000383ffff */
.L_x_38:
[----:B--2---:R2:W3:Y:S02]  /*c110*/  SYNCS.PHASECHK.TRANS64.TRYWAIT P1, [R18+URZ+0x19000], R17 ;  /* 0x01900011120075a7 */ /* 0x0044e4000802017f */
[----:B---3--:R-:W-:Y:S05]  /*c120*/  @!P1 NANOSLEEP.SYNCS 0x989680 ;  /* 0x009896800000995d */ /* 0x008fea0003900000 */
[----:B------:R-:W3:Y:S02]  /*c130*/  @!P1 SYNCS.PHASECHK.TRANS64 P1, [R18+URZ+0x19000], R17 ;  /* 0x01900011120095a7 */ /* 0x000ee4000802007f */
[----:B---3--:R-:W-:Y:S05]  /*c140*/  @!P1 BRA `(.L_x_38) ;  /* 0xfffffffc00f09947 */ /* 0x008fea000383ffff */
[----:B------:R-:W-:Y:S05]  /*c150*/  BRA `(.L_x_90) ;  /* 0xffffffa800c07947 */ /* 0x000fea000383ffff */
.L_x_41:
[----:B-1----:R1:W2:Y:S02]  /*c160*/  SYNCS.PHASECHK.TRANS64.TRYWAIT P2, [R17+URZ+0x19020], R18 ;  /* 0x01902012110075a7 */ /* 0x0022a4000804017f */
[----:B--2---:R-:W-:Y:S05]  /*c170*/  @!P2 NANOSLEEP.SYNCS 0x989680 ;  /* 0x009896800000a95d */ /* 0x004fea0003900000 */
[----:B------:R-:W2:Y:S02]  /*c180*/  @!P2 SYNCS.PHASECHK.TRANS64 P2, [R17+URZ+0x19020], R18 ;  /* 0x019020121100a5a7 */ /* 0x000ea4000804007f */
[----:B--2---:R-:W-:Y:S05]  /*c190*/  @!P2 BRA `(.L_x_41) ;  /* 0xfffffffc00f0a947 */ /* 0x004fea000383ffff */
[----:B------:R-:W-:Y:S05]  /*c1a0*/  BRA `(.L_x_91) ;  /* 0xffffffb000207947 */ /* 0x000fea000383ffff */
.L_x_44:
[----:B-1----:R1:W2:Y:S02]  /*c1b0*/  SYNCS.PHASECHK.TRANS64.TRYWAIT P2, [R155+URZ+0x19000], R150 ;  /* 0x019000969b0075a7 */ /* 0x0022a4000804017f */
[----:B--2---:R-:W-:Y:S05]  /*c1c0*/  @!P2 NANOSLEEP.SYNCS 0x989680 ;  /* 0x009896800000a95d */ /* 0x004fea0003900000 */
[----:B------:R-:W2:Y:S02]  /*c1d0*/  @!P2 SYNCS.PHASECHK.TRANS64 P2, [R155+URZ+0x19000], R150 ;  /* 0x019000969b00a5a7 */ /* 0x000ea4000804007f */
[----:B--2---:R-:W-:Y:S05]  /*c1e0*/  @!P2 BRA `(.L_x_44) ;  /* 0xfffffffc00f0a947 */ /* 0x004fea000383ffff */
[----:B------:R-:W-:Y:S05]  /*c1f0*/  BRA `(.L_x_92) ;  /* 0xffffffbc000c7947 */ /* 0x000fea000383ffff */
.L_x_48:
[----:B-1----:R1:W2:Y:S02]  /*c200*/  SYNCS.PHASECHK.TRANS64.TRYWAIT P1, [R6+URZ+0x19020], R25 ;  /* 0x01902019060075a7 */ /* 0x0022a4000802017f */
[----:B--2---:R-:W-:Y:S05]  /*c210*/  @!P1 NANOSLEEP.SYNCS 0x989680 ;  /* 0x009896800000995d */ /* 0x004fea0003900000 */
[----:B------:R-:W2:Y:S02]  /*c220*/  @!P1 SYNCS.PHASECHK.TRANS64 P1, [R6+URZ+0x19020], R25 ;  /* 0x01902019060095a7 */ /* 0x000ea4000802007f */
[----:B--2---:R-:W-:Y:S05]  /*c230*/  @!P1 BRA `(.L_x_48) ;  /* 0xfffffffc00f09947 */ /* 0x004fea000383ffff */
[----:B------:R-:W-:Y:S05]  /*c240*/  BRA `(.L_x_93) ;  /* 0xffffffd400dc7947 */ /* 0x000fea000383ffff */
        .weak           $__internal_0_$__cuda_sm20_rcp_rn_f32_slowpath
        .type           $__internal_0_$__cuda_sm20_rcp_rn_f32_slowpath,@function
        .size           $__internal_0_$__cuda_sm20_rcp_rn_f32_slowpath,(.L_x_99 - $__internal_0_$__cuda_sm20_rcp_rn_f32_slowpath)
$__internal_0_$__cuda_sm20_rcp_rn_f32_slowpath:
[----:B------:R-:W-:Y:S01]  /*c250*/  SHF.L.U32 R3, R0, 0x1, RZ ;  /* 0x0000000100037819 */ /* 0x000fe200000006ff */
[----:B------:R-:W-:Y:S03]  /*c260*/  BSSY B2, `(.L_x_94) ;  /* 0x0000030000027945 */ /* 0x000fe60003800000 */
[----:B------:R-:W-:-:S04]  /*c270*/  SHF.R.U32.HI R13, RZ, 0x18, R3 ;  /* 0x00000018ff0d7819 */ /* 0x000fc80000011603 */
[----:B------:R-:W-:-:S13]  /*c280*/  ISETP.NE.U32.AND P0, PT, R13, RZ, PT ;  /* 0x000000ff0d00720c */ /* 0x000fda0003f05070 */
[----:B------:R-:W-:Y:S05]  /*c290*/  @P0 BRA `(.L_x_95) ;  /* 0x0000000000280947 */ /* 0x000fea0003800000 */
[----:B------:R-:W-:-:S04]  /*c2a0*/  SHF.L.U32 R3, R0, 0x1, RZ ;  /* 0x0000000100037819 */ /* 0x000fc800000006ff */
[----:B------:R-:W-:-:S13]  /*c2b0*/  ISETP.NE.AND P0, PT, R3, RZ, PT ;  /* 0x000000ff0300720c */ /* 0x000fda0003f05270 */
[----:B------:R-:W-:Y:S01]  /*c2c0*/  @P0 FFMA R10, R0, 1.84467440737095516160e+19, RZ ;  /* 0x5f800000000a0823 */ /* 0x000fe200000000ff */
[----:B------:R-:W-:Y:S08]  /*c2d0*/  @!P0 MUFU.RCP R5, R0 ;  /* 0x0000000000058308 */ /* 0x000ff00000001000 */
[----:B------:R-:W1:Y:S02]  /*c2e0*/  @P0 MUFU.RCP R3, R10 ;  /* 0x0000000a00030308 */ /* 0x000e640000001000 */
[----:B-1----:R-:W-:-:S04]  /*c2f0*/  @P0 FFMA R11, R10, R3, -1 ;  /* 0xbf8000000a0b0423 */ /* 0x002fc80000000003 */
[----:B------:R-:W-:-:S04]  /*c300*/  @P0 FADD.FTZ R12, -R11, -RZ ;  /* 0x800000ff0b0c0221 */ /* 0x000fc80000010100 */
[----:B------:R-:W-:-:S04]  /*c310*/  @P0 FFMA R3, R3, R12, R3 ;  /* 0x0000000c03030223 */ /* 0x000fc80000000003 */
[----:B------:R-:W-:Y:S01]  /*c320*/  @P0 FFMA R5, R3, 1.84467440737095516160e+19, RZ ;  /* 0x5f80000003050823 */ /* 0x000fe200000000ff */
[----:B------:R-:W-:Y:S06]  /*c330*/  BRA `(.L_x_96) ;  /* 0x0000000000887947 */ /* 0x000fec0003800000 */
.L_x_95:
[----:B------:R-:W-:-:S05]  /*c340*/  VIADD R25, R13, 0xffffff03 ;  /* 0xffffff030d197836 */ /* 0x000fca0000000000 */
[----:B------:R-:W-:-:S13]  /*c350*/  ISETP.GT.U32.AND P0, PT, R25, 0x1, PT ;  /* 0x000000011900780c */ /* 0x000fda0003f04070 */
[----:B------:R-:W-:Y:S05]  /*c360*/  @P0 BRA `(.L_x_97) ;  /* 0x0000000000780947 */ /* 0x000fea0003800000 */
[----:B------:R-:W-:Y:S02]  /*c370*/  LOP3.LUT R3, R0, 0x7fffff, RZ, 0xc0, !PT ;  /* 0x007fffff00037812 */ /* 0x000fe400078ec0ff */
[----:B------:R-:W-:Y:S02]  /*c380*/  MOV R12, 0x3 ;  /* 0x00000003000c7802 */ /* 0x000fe40000000f00 */
[----:B------:R-:W-:Y:S02]  /*c390*/  LOP3.LUT R3, R3, 0x3f800000, RZ, 0xfc, !PT ;  /* 0x3f80000003037812 */ /* 0x000fe400078efcff */
[----:B------:R-:W-:Y:S02]  /*c3a0*/  SHF.L.U32 R12, R12, R25, RZ ;  /* 0x000000190c0c7219 */ /* 0x000fe400000006ff */
[----:B------:R-:W1:Y:S02]  /*c3b0*/  MUFU.RCP R10, R3 ;  /* 0x00000003000a7308 */ /* 0x000e640000001000 */
[----:B-1----:R-:W-:-:S04]  /*c3c0*/  FFMA R5, R3, R10, -1 ;  /* 0xbf80000003057423 */ /* 0x002fc8000000000a */
[----:B------:R-:W-:-:S04]  /*c3d0*/  FADD.FTZ R5, -R5, -RZ ;  /* 0x800000ff05057221 */ /* 0x000fc80000010100 */
[CCC-:B------:R-:W-:Y:S01]  /*c3e0*/  FFMA.RM R11, R10.reuse, R5.reuse, R10.reuse ;  /* 0x000000050a0b7223 */ /* 0x1c0fe2000000400a */
[----:B------:R-:W-:-:S04]  /*c3f0*/  FFMA.RP R10, R10, R5, R10 ;  /* 0x000000050a0a7223 */ /* 0x000fc8000000800a */
[C---:B------:R-:W-:Y:S02]  /*c400*/  LOP3.LUT R5, R11.reuse, 0x7fffff, RZ, 0xc0, !PT ;  /* 0x007fffff0b057812 */ /* 0x040fe400078ec0ff */
[----:B------:R-:W-:Y:S02]  /*c410*/  FSETP.NEU.FTZ.AND P0, PT, R11, R10, PT ;  /* 0x0000000a0b00720b */ /* 0x000fe40003f1d000 */
[----:B------:R-:W-:Y:S02]  /*c420*/  LOP3.LUT R5, R5, 0x800000, RZ, 0xfc, !PT ;  /* 0x0080000005057812 */ /* 0x000fe400078efcff */
[----:B------:R-:W-:Y:S02]  /*c430*/  SEL R10, RZ, 0xffffffff, !P0 ;  /* 0xffffffffff0a7807 */ /* 0x000fe40004000000 */
[----:B------:R-:W-:Y:S02]  /*c440*/  LOP3.LUT R12, R12, R5, RZ, 0xc0, !PT ;  /* 0x000000050c0c7212 */ /* 0x000fe400078ec0ff */
[----:B------:R-:W-:-:S02]  /*c450*/  IADD3 R10, -R10, RZ, RZ ;  /* 0x000000ff0a0a7210 */ /* 0x000fc40007ffe1ff */
[-C--:B------:R-:W-:Y:S02]  /*c460*/  SHF.R.U32.HI R12, RZ, R25.reuse, R12 ;  /* 0x00000019ff0c7219 */ /* 0x080fe4000001160c */
[----:B------:R-:W-:Y:S02]  /*c470*/  LOP3.LUT P1, RZ, R10, R25, R5, 0xf8, !PT ;  /* 0x000000190aff7212 */ /* 0x000fe4000782f805 */
[C---:B------:R-:W-:Y:S02]  /*c480*/  LOP3.LUT P0, RZ, R12.reuse, 0x1, RZ, 0xc0, !PT ;  /* 0x000000010cff7812 */ /* 0x040fe4000780c0ff */
[----:B------:R-:W-:Y:S02]  /*c490*/  LOP3.LUT P2, RZ, R12, 0x2, RZ, 0xc0, !PT ;  /* 0x000000020cff7812 */ /* 0x000fe4000784c0ff */
[----:B------:R-:W-:Y:S02]  /*c4a0*/  IADD3 R10, R13, -0xfc, RZ ;  /* 0xffffff040d0a7810 */ /* 0x000fe40007ffe0ff */
[----:B------:R-:W-:-:S02]  /*c4b0*/  PLOP3.LUT P0, PT, P0, P1, P2, 0xe0, 0x0 ;  /* 0x000000000000781c */ /* 0x000fc40000703c20 */
[----:B------:R-:W-:Y:S02]  /*c4c0*/  LOP3.LUT P1, RZ, R0, 0x7fffff, RZ, 0xc0, !PT ;  /* 0x007fffff00ff7812 */ /* 0x000fe4000782c0ff */
[----:B------:R-:W-:Y:S02]  /*c4d0*/  SEL R3, RZ, 0x1, !P0 ;  /* 0x00000001ff037807 */ /* 0x000fe40004000000 */
[----:B------:R-:W-:-:S03]  /*c4e0*/  SHF.R.U32.HI R5, RZ, R10, R5 ;  /* 0x0000000aff057219 */ /* 0x000fc60000011605 */
[----:B------:R-:W-:-:S05]  /*c4f0*/  IMAD.MOV R3, RZ, RZ, -R3 ;  /* 0x000000ffff037224 */ /* 0x000fca00078e0a03 */
[----:B------:R-:W-:-:S13]  /*c500*/  ISETP.GE.AND P0, PT, R3, RZ, PT ;  /* 0x000000ff0300720c */ /* 0x000fda0003f06270 */
[----:B------:R-:W-:-:S05]  /*c510*/  @!P0 IADD3 R5, R5, 0x1, RZ ;  /* 0x0000000105058810 */ /* 0x000fca0007ffe0ff */
[----:B------:R-:W-:-:S05]  /*c520*/  @!P1 IMAD.SHL.U32 R5, R5, 0x2, RZ ;  /* 0x0000000205059824 */ /* 0x000fca00078e00ff */
[----:B------:R-:W-:Y:S01]  /*c530*/  LOP3.LUT R5, R5, 0x80000000, R0, 0xf8, !PT ;  /* 0x8000000005057812 */ /* 0x000fe200078ef800 */
[----:B------:R-:W-:Y:S06]  /*c540*/  BRA `(.L_x_96) ;  /* 0x0000000000047947 */ /* 0x000fec0003800000 */
.L_x_97:
[----:B------:R1:W2:Y:S02]  /*c550*/  MUFU.RCP R5, R0 ;  /* 0x0000000000057308 */ /* 0x0002a40000001000 */
.L_x_96:
[----:B------:R-:W-:Y:S05]  /*c560*/  BSYNC B2 ;  /* 0x0000000000027941 */ /* 0x000fea0003800000 */
.L_x_94:
[----:B--2---:R-:W-:Y:S02]  /*c570*/  MOV R3, R5 ;  /* 0x0000000500037202 */ /* 0x004fe40000000f00 */
[----:B------:R-:W-:-:S04]  /*c580*/  MOV R5, 0x0 ;  /* 0x0000000000057802 */ /* 0x000fc80000000f00 */
[----:B-1----:R-:W-:Y:S05]  /*c590*/  RET.REL.NODEC R4 `(_ZN7cutlass13device_kernelINS_4fmha6kernel13FmhaKernelTmaINS1_10collective15FmhaMainloopTmaINS_6half_tEfN4cute5tupleIJNS7_1CILi64EEESA_NS9_ILi160EEEEEENS4_14ResidualFusionEJEEENS4_15FmhaFwdEpilogueIS6_fNS8_IJSA_SB_SA_EEEEEJEEEEEvNT_6ParamsE) ;  /* 0xffffff3804987950 */ /* 0x002fea0003c3ffff */
.L_x_98:
[----:B------:R-:W-:-:S00]  /*c5a0*/  BRA `(.L_x_98) ;  /* 0xfffffffc00fc7947 */ /* 0x000fc0000383ffff */
[----:B------:R-:W-:-:S00]  /*c5b0*/  NOP ;  /* 0x0000000000007918 */ /* 0x000fc00000000000 */
        /* <DEDUP_REMOVED lines=12> */
.L_x_99:


//--------------------- .nv.global.init           --------------------------
	.section	.nv.global.init,"aw",@progbits
.nv.global.init:
	.type		$str$23,@object
	.size		$str$23,($str$24 - $str$23)
$str$23:
        /*0000*/ 	.byte	0x28, 0x61, 0x64, 0x64, 0x72, 0x65, 0x73, 0x73, 0x20, 0x26, 0x20, 0x6d, 0x61, 0x73, 0x6b, 0x29
        /*0010*/ 	.byte	0x20, 0x3d, 0x3d, 0x20, 0x30, 0x00
	.type		$str$24,@object
	.size		$str$24,(__unnamed_1 - $str$24)
$str$24:
        /*0016*/ 	.byte	0x2f, 0x74, 0x6d, 0x70, 0x2f, 0x63, 0x75, 0x74, 0x6c, 0x61, 0x73, 0x73, 0x5f, 0x73, 0x77, 0x65
        /*0026*/ 	.byte	0x65, 0x70, 0x5f, 0x73, 0x72, 0x63, 0x2f, 0x69, 0x6e, 0x63, 0x6c, 0x75, 0x64, 0x65, 0x2f, 0x63
        /*0036*/ 	.byte	0x75, 0x74, 0x65, 0x2f, 0x70, 0x6f, 0x69, 0x6e, 0x74, 0x65, 0x72, 0x5f, 0x66, 0x6c, 0x61, 0x67
        /*0046*/ 	.byte	0x67, 0x65, 0x64, 0x2e, 0x68, 0x70, 0x70, 0x00
	.type		__unnamed_1,@object
	.size		__unnamed_1,(__unnamed_2 - __unnamed_1)
__unnamed_1:
        /*004e*/ 	.byte	0x61, 0x75, 0x74, 0x6f, 0x20, 0x63, 0x75, 0x74, 0x65, 0x3a, 0x3a, 0x61, 0x73, 0x5f, 0x70, 0x6f
        /* <DEDUP_REMOVED lines=27> */
        /*020e*/ 	.byte	0x3e, 0x3e, 0x3e, 0x3e, 0x3e, 0x5d, 0x00
	.type		__unnamed_2,@object
	.size		__unnamed_2,(.L_1 - __unnamed_2)
__unnamed_2:
        /* <DEDUP_REMOVED lines=29> */
.L_1:


//--------------------- .nv.shared._ZN7cutlass13device_kernelINS_4fmha6kernel13FmhaKernelTmaINS1_10collective15FmhaMainloopTmaINS_6half_tEfN4cute5tupleIJNS7_1CILi64EEESA_NS9_ILi160EEEEEENS4_14ResidualFusionEJEEENS4_15FmhaFwdEpilogueIS6_fNS8_IJSA_SB_SA_EEEEEJEEEEEvNT_6ParamsE --------------------------
	.section	.nv.shared._ZN7cutlass13device_kernelINS_4fmha6kernel13FmhaKernelTmaINS1_10collective15FmhaMainloopTmaINS_6half_tEfN4cute5tupleIJNS7_1CILi64EEESA_NS9_ILi160EEEEEENS4_14ResidualFusionEJEEENS4_15FmhaFwdEpilogueIS6_fNS8_IJSA_SB_SA_EEEEEJEEEEEvNT_6ParamsE,"aw",@nobits
	.sectionflags	@""
	.align	16
	.zero		1024


//--------------------- .nv.shared.reserved.0     --------------------------
	.section	.nv.shared.reserved.0,"aw",@nobits
	.weak		__nv_reservedSMEM_offset_0_alias
	.size		__nv_reservedSMEM_offset_0_alias, 0, 0
	.other		__nv_reservedSMEM_offset_0_alias,@"STO_CUDA_RESERVED_SHARED STV_DEFAULT"
__nv_reservedSMEM_offset_0_alias:
	.zero		0


//--------------------- .nv.global                --------------------------
	.section	.nv.global,"aw",@nobits
.nv.global:
	.type		_ZN39_INTERNAL_482d4891_4_k_cu_0ea7e229_30704cute1_E,@object
	.size		_ZN39_INTERNAL_482d4891_4_k_cu_0ea7e229_30704cute1_E,(_ZN39_INTERNAL_482d4891_4_k_cu_0ea7e229_30704cuda3std3__45__cpo6cbeginE - _ZN39_INTERNAL_482d4891_4_k_cu_0ea7e229_30704cute1_E)
_ZN39_INTERNAL_482d4891_4_k_cu_0ea7e229_30704cute1_E:
	.zero		1
	.type		_ZN39_INTERNAL_482d4891_4_k_cu_0ea7e229_30704cuda3std3__45__cpo6cbeginE,@object
	.size		_ZN39_INTERNAL_482d4891_4_k_cu_0ea7e229_30704cuda3std3__45__cpo6cbeginE,(_ZN39_INTERNAL_482d4891_4_k_cu_0ea7e229_30704cuda3std3__48in_placeE - _ZN39_INTERNAL_482d4891_4_k_cu_0ea7e229_30704cuda3std3__45__cpo6cbeginE)
_ZN39_INTERNAL_482d4891_4_k_cu_0ea7e229_30704cuda3std3__45__cpo6cbeginE:
	.zero		1
	.type		_ZN39_INTERNAL_482d4891_4_k_cu_0ea7e229_30704cuda3std3__48in_placeE,@object
	.size		_ZN39_INTERNAL_482d4891_4_k_cu_0ea7e229_30704cuda3std3__48in_placeE,(_ZN39_INTERNAL_482d4891_4_k_cu_0ea7e229_30704cuda3std6ranges3__45__cpo9iter_moveE - _ZN39_INTERNAL_482d4891_4_k_cu_0ea7e229_30704cuda3std3__48in_placeE)
_ZN39_INTERNAL_482d4891_4_k_cu_0ea7e229_30704cuda3std3__48in_placeE:
	.zero		1
	.type		_ZN39_INTERNAL_482d4891_4_k_cu_0ea7e229_30704cuda3std6ranges3__45__cpo9iter_moveE,@object
	.size		_ZN39_INTERNAL_482d4891_4_k_cu_0ea7e229_30704cuda3std6ranges3__45__cpo9iter_moveE,(_ZN39_INTERNAL_482d4891_4_k_cu_0ea7e229_30704cuda3std3__45__cpo5beginE - _ZN39_INTERNAL_482d4891_4_k_cu_0ea7e229_30704cuda3std6ranges3__45__cpo9iter_moveE)
_ZN39_INTERNAL_482d4891_4_k_cu_0ea7e229_30704cuda3std6ranges3__45__cpo9iter_moveE:
	.zero		1
	.type		_ZN39_INTERNAL_482d4891_4_k_cu_0ea7e229_30704cuda3std3__45__cpo5beginE,@object
	.size		_ZN39_INTERNAL_482d4891_4_k_cu_0ea7e229_30704cuda3std3__45__cpo5beginE,(_ZN39_INTERNAL_482d4891_4_k_cu_0ea7e229_30704cuda3std3__441_GLOBAL__N__482d4891_4_k_cu_0ea7e229_30706ignoreE - _ZN39_INTERNAL_482d4891_4_k_cu_0ea7e229_30704cuda3std3__45__cpo5beginE)
_ZN39_INTERNAL_482d4891_4_k_cu_0ea7e229_30704cuda3std3__45__cpo5beginE:
	.zero		1
	.type		_ZN39_INTERNAL_482d4891_4_k_cu_0ea7e229_30704cuda3std3__441_GLOBAL__N__482d4891_4_k_cu_0ea7e229_30706ignoreE,@object
	.size		_ZN39_INTERNAL_482d4891_4_k_cu_0ea7e229_30704cuda3std3__441_GLOBAL__N__482d4891_4_k_cu_0ea7e229_30706ignoreE,(_ZN39_INTERNAL_482d4891_4_k_cu_0ea7e229_30704cute7productE - _ZN39_INTERNAL_482d4891_4_k_cu_0ea7e229_30704cuda3std3__441_GLOBAL__N__482d4891_4_k_cu_0ea7e229_30706ignoreE)
_ZN39_INTERNAL_482d4891_4_k_cu_0ea7e229_30704cuda3std3__441_GLOBAL__N__482d4891_4_k_cu_0ea7e229_30706ignoreE:
	.zero		1
	.type		_ZN39_INTERNAL_482d4891_4_k_cu_0ea7e229_30704cute7productE,@object
	.size		_ZN39_INTERNAL_482d4891_4_k_cu_0ea7e229_30704cute7productE,(_ZN39_INTERNAL_482d4891_4_k_cu_0ea7e229_30704cuda3std3__45__cpo3endE - _ZN39_INTERNAL_482d4891_4_k_cu_0ea7e229_30704cute7productE)
_ZN39_INTERNAL_482d4891_4_k_cu_0ea7e229_30704cute7productE:
	.zero		1
	.type		_ZN39_INTERNAL_482d4891_4_k_cu_0ea7e229_30704cuda3std3__45__cpo3endE,@object
	.size		_ZN39_INTERNAL_482d4891_4_k_cu_0ea7e229_30704cuda3std3__45__cpo3endE,(_ZN39_INTERNAL_482d4891_4_k_cu_0ea7e229_30704cuda3std3__419piecewise_constructE - _ZN39_INTERNAL_482d4891_4_k_cu_0ea7e229_30704cuda3std3__45__cpo3endE)
_ZN39_INTERNAL_482d4891_4_k_cu_0ea7e229_30704cuda3std3__45__cpo3endE:
	.zero		1
	.type		_ZN39_INTERNAL_482d4891_4_k_cu_0ea7e229_30704cuda3std3__419piecewise_constructE,@object
	.size		_ZN39_INTERNAL_482d4891_4_k_cu_0ea7e229_30704cuda3std3__419piecewise_constructE,(_ZN39_INTERNAL_482d4891_4_k_cu_0ea7e229_30704cuda3std3__45__cpo4cendE - _ZN39_INTERNAL_482d4891_4_k_cu_0ea7e229_30704cuda3std3__419piecewise_constructE)
_ZN39_INTERNAL_482d4891_4_k_cu_0ea7e229_30704cuda3std3__419piecewise_constructE:
	.zero		1
	.type		_ZN39_INTERNAL_482d4891_4_k_cu_0ea7e229_30704cuda3std3__45__cpo4cendE,@object
	.size		_ZN39_INTERNAL_482d4891_4_k_cu_0ea7e229_30704cuda3std3__45__cpo4cendE,(_ZN39_INTERNAL_482d4891_4_k_cu_0ea7e229_30704cuda3std6ranges3__45__cpo4swapE - _ZN39_INTERNAL_482d4891_4_k_cu_0ea7e229_30704cuda3std3__45__cpo4cendE)
_ZN39_INTERNAL_482d4891_4_k_cu_0ea7e229_30704cuda3std3__45__cpo4cendE:
	.zero		1
	.type		_ZN39_INTERNAL_482d4891_4_k_cu_0ea7e229_30704cuda3std6ranges3__45__cpo4swapE,@object
	.size		_ZN39_INTERNAL_482d4891_4_k_cu_0ea7e229_30704cuda3std6ranges3__45__cpo4swapE,(.L_9 - _ZN39_INTERNAL_482d4891_4_k_cu_0ea7e229_30704cuda3std6ranges3__45__cpo4swapE)
_ZN39_INTERNAL_482d4891_4_k_cu_0ea7e229_30704cuda3std6ranges3__45__cpo4swapE:
	.zero		1
.L_9:


//--------------------- .nv.constant0._ZN7cutlass13device_kernelINS_4fmha6kernel13FmhaKernelTmaINS1_10collective15FmhaMainloopTmaINS_6half_tEfN4cute5tupleIJNS7_1CILi64EEESA_NS9_ILi160EEEEEENS4_14ResidualFusionEJEEENS4_15FmhaFwdEpilogueIS6_fNS8_IJSA_SB_SA_EEEEEJEEEEEvNT_6ParamsE --------------------------
	.section	.nv.constant0._ZN7cutlass13device_kernelINS_4fmha6kernel13FmhaKernelTmaINS1_10collective15FmhaMainloopTmaINS_6half_tEfN4cute5tupleIJNS7_1CILi64EEESA_NS9_ILi160EEEEEENS4_14ResidualFusionEJEEENS4_15FmhaFwdEpilogueIS6_fNS8_IJSA_SB_SA_EEEEEJEEEEEvNT_6ParamsE,"a",@progbits
	.sectionflags	@""
	.align	4
.nv.constant0._ZN7cutlass13device_kernelINS_4fmha6kernel13FmhaKernelTmaINS1_10collective15FmhaMainloopTmaINS_6half_tEfN4cute5tupleIJNS7_1CILi64EEESA_NS9_ILi160EEEEEENS4_14ResidualFusionEJEEENS4_15FmhaFwdEpilogueIS6_fNS8_IJSA_SB_SA_EEEEEJEEEEEvNT_6ParamsE:
	.zero		2688


//--------------------- SYMBOLS --------------------------

	.type		.nv.reservedSmem.offset0,@object
	.size		.nv.reservedSmem.offset0,0x4
	.type		__assertfail,@function
